//
// Generated by NVIDIA NVVM Compiler
//
// Compiler Build ID: CL-36424714
// Cuda compilation tools, release 13.0, V13.0.88
// Based on NVVM 20.0.0
//

.version 9.0
.target sm_100
.address_size 64

	// .globl	_Z13matMulVec_GPUPdS_S_i

.visible .entry _Z13matMulVec_GPUPdS_S_i(
	.param .u64 .ptr .align 1 _Z13matMulVec_GPUPdS_S_i_param_0,
	.param .u64 .ptr .align 1 _Z13matMulVec_GPUPdS_S_i_param_1,
	.param .u64 .ptr .align 1 _Z13matMulVec_GPUPdS_S_i_param_2,
	.param .u32 _Z13matMulVec_GPUPdS_S_i_param_3
)
{
	.reg .pred 	%p<12>;
	.reg .b32 	%r<37>;
	.reg .b64 	%rd<33>;
	.reg .b64 	%fd<113>;

	ld.param.u64 	%rd11, [_Z13matMulVec_GPUPdS_S_i_param_0];
	ld.param.u64 	%rd12, [_Z13matMulVec_GPUPdS_S_i_param_1];
	ld.param.u64 	%rd13, [_Z13matMulVec_GPUPdS_S_i_param_2];
	ld.param.u32 	%r23, [_Z13matMulVec_GPUPdS_S_i_param_3];
	cvta.to.global.u64 	%rd1, %rd11;
	cvta.to.global.u64 	%rd2, %rd12;
	cvta.to.global.u64 	%rd14, %rd13;
	mov.u32 	%r24, %ctaid.x;
	mov.u32 	%r25, %ntid.x;
	mov.u32 	%r26, %tid.x;
	mad.lo.s32 	%r1, %r24, %r25, %r26;
	setp.ge.s32 	%p1, %r1, %r23;
	mul.wide.s32 	%rd15, %r1, 8;
	add.s64 	%rd3, %rd14, %rd15;
	@%p1 bra 	$L__BB0_15;
	setp.lt.s32 	%p2, %r23, 1;
	mov.f64 	%fd112, 0d0000000000000000;
	@%p2 bra 	$L__BB0_14;
	mul.lo.s32 	%r2, %r23, %r1;
	and.b32  	%r3, %r23, 15;
	setp.lt.u32 	%p3, %r23, 16;
	mov.f64 	%fd112, 0d0000000000000000;
	mov.b32 	%r33, 0;
	@%p3 bra 	$L__BB0_5;
	and.b32  	%r33, %r23, 2147483632;
	neg.s32 	%r31, %r33;
	add.s64 	%rd4, %rd1, 64;
	add.s64 	%rd31, %rd2, 64;
	mov.f64 	%fd112, 0d0000000000000000;
	mov.u32 	%r30, %r2;
$L__BB0_4:
	.pragma "nounroll";
	mul.wide.s32 	%rd16, %r30, 8;
	add.s64 	%rd17, %rd4, %rd16;
	ld.global.f64 	%fd18, [%rd17+-64];
	ld.global.f64 	%fd19, [%rd31+-64];
	fma.rn.f64 	%fd20, %fd18, %fd19, %fd112;
	ld.global.f64 	%fd21, [%rd17+-56];
	ld.global.f64 	%fd22, [%rd31+-56];
	fma.rn.f64 	%fd23, %fd21, %fd22, %fd20;
	ld.global.f64 	%fd24, [%rd17+-48];
	ld.global.f64 	%fd25, [%rd31+-48];
	fma.rn.f64 	%fd26, %fd24, %fd25, %fd23;
	ld.global.f64 	%fd27, [%rd17+-40];
	ld.global.f64 	%fd28, [%rd31+-40];
	fma.rn.f64 	%fd29, %fd27, %fd28, %fd26;
	ld.global.f64 	%fd30, [%rd17+-32];
	ld.global.f64 	%fd31, [%rd31+-32];
	fma.rn.f64 	%fd32, %fd30, %fd31, %fd29;
	ld.global.f64 	%fd33, [%rd17+-24];
	ld.global.f64 	%fd34, [%rd31+-24];
	fma.rn.f64 	%fd35, %fd33, %fd34, %fd32;
	ld.global.f64 	%fd36, [%rd17+-16];
	ld.global.f64 	%fd37, [%rd31+-16];
	fma.rn.f64 	%fd38, %fd36, %fd37, %fd35;
	ld.global.f64 	%fd39, [%rd17+-8];
	ld.global.f64 	%fd40, [%rd31+-8];
	fma.rn.f64 	%fd41, %fd39, %fd40, %fd38;
	ld.global.f64 	%fd42, [%rd17];
	ld.global.f64 	%fd43, [%rd31];
	fma.rn.f64 	%fd44, %fd42, %fd43, %fd41;
	ld.global.f64 	%fd45, [%rd17+8];
	ld.global.f64 	%fd46, [%rd31+8];
	fma.rn.f64 	%fd47, %fd45, %fd46, %fd44;
	ld.global.f64 	%fd48, [%rd17+16];
	ld.global.f64 	%fd49, [%rd31+16];
	fma.rn.f64 	%fd50, %fd48, %fd49, %fd47;
	ld.global.f64 	%fd51, [%rd17+24];
	ld.global.f64 	%fd52, [%rd31+24];
	fma.rn.f64 	%fd53, %fd51, %fd52, %fd50;
	ld.global.f64 	%fd54, [%rd17+32];
	ld.global.f64 	%fd55, [%rd31+32];
	fma.rn.f64 	%fd56, %fd54, %fd55, %fd53;
	ld.global.f64 	%fd57, [%rd17+40];
	ld.global.f64 	%fd58, [%rd31+40];
	fma.rn.f64 	%fd59, %fd57, %fd58, %fd56;
	ld.global.f64 	%fd60, [%rd17+48];
	ld.global.f64 	%fd61, [%rd31+48];
	fma.rn.f64 	%fd62, %fd60, %fd61, %fd59;
	ld.global.f64 	%fd63, [%rd17+56];
	ld.global.f64 	%fd64, [%rd31+56];
	fma.rn.f64 	%fd112, %fd63, %fd64, %fd62;
	add.s32 	%r31, %r31, 16;
	add.s32 	%r30, %r30, 16;
	add.s64 	%rd31, %rd31, 128;
	setp.ne.s32 	%p4, %r31, 0;
	@%p4 bra 	$L__BB0_4;
$L__BB0_5:
	setp.eq.s32 	%p5, %r3, 0;
	@%p5 bra 	$L__BB0_14;
	and.b32  	%r11, %r23, 7;
	setp.lt.u32 	%p6, %r3, 8;
	@%p6 bra 	$L__BB0_8;
	add.s32 	%r28, %r33, %r2;
	mul.wide.s32 	%rd18, %r28, 8;
	add.s64 	%rd19, %rd1, %rd18;
	ld.global.f64 	%fd66, [%rd19];
	mul.wide.u32 	%rd20, %r33, 8;
	add.s64 	%rd21, %rd2, %rd20;
	ld.global.f64 	%fd67, [%rd21];
	fma.rn.f64 	%fd68, %fd66, %fd67, %fd112;
	ld.global.f64 	%fd69, [%rd19+8];
	ld.global.f64 	%fd70, [%rd21+8];
	fma.rn.f64 	%fd71, %fd69, %fd70, %fd68;
	ld.global.f64 	%fd72, [%rd19+16];
	ld.global.f64 	%fd73, [%rd21+16];
	fma.rn.f64 	%fd74, %fd72, %fd73, %fd71;
	ld.global.f64 	%fd75, [%rd19+24];
	ld.global.f64 	%fd76, [%rd21+24];
	fma.rn.f64 	%fd77, %fd75, %fd76, %fd74;
	ld.global.f64 	%fd78, [%rd19+32];
	ld.global.f64 	%fd79, [%rd21+32];
	fma.rn.f64 	%fd80, %fd78, %fd79, %fd77;
	ld.global.f64 	%fd81, [%rd19+40];
	ld.global.f64 	%fd82, [%rd21+40];
	fma.rn.f64 	%fd83, %fd81, %fd82, %fd80;
	ld.global.f64 	%fd84, [%rd19+48];
	ld.global.f64 	%fd85, [%rd21+48];
	fma.rn.f64 	%fd86, %fd84, %fd85, %fd83;
	ld.global.f64 	%fd87, [%rd19+56];
	ld.global.f64 	%fd88, [%rd21+56];
	fma.rn.f64 	%fd112, %fd87, %fd88, %fd86;
	add.s32 	%r33, %r33, 8;
$L__BB0_8:
	setp.eq.s32 	%p7, %r11, 0;
	@%p7 bra 	$L__BB0_14;
	and.b32  	%r14, %r23, 3;
	setp.lt.u32 	%p8, %r11, 4;
	@%p8 bra 	$L__BB0_11;
	add.s32 	%r29, %r33, %r2;
	mul.wide.s32 	%rd22, %r29, 8;
	add.s64 	%rd23, %rd1, %rd22;
	ld.global.f64 	%fd90, [%rd23];
	mul.wide.u32 	%rd24, %r33, 8;
	add.s64 	%rd25, %rd2, %rd24;
	ld.global.f64 	%fd91, [%rd25];
	fma.rn.f64 	%fd92, %fd90, %fd91, %fd112;
	ld.global.f64 	%fd93, [%rd23+8];
	ld.global.f64 	%fd94, [%rd25+8];
	fma.rn.f64 	%fd95, %fd93, %fd94, %fd92;
	ld.global.f64 	%fd96, [%rd23+16];
	ld.global.f64 	%fd97, [%rd25+16];
	fma.rn.f64 	%fd98, %fd96, %fd97, %fd95;
	ld.global.f64 	%fd99, [%rd23+24];
	ld.global.f64 	%fd100, [%rd25+24];
	fma.rn.f64 	%fd112, %fd99, %fd100, %fd98;
	add.s32 	%r33, %r33, 4;
$L__BB0_11:
	setp.eq.s32 	%p9, %r14, 0;
	@%p9 bra 	$L__BB0_14;
	mul.wide.u32 	%rd26, %r33, 8;
	add.s64 	%rd32, %rd2, %rd26;
	add.s32 	%r36, %r33, %r2;
	neg.s32 	%r35, %r14;
$L__BB0_13:
	.pragma "nounroll";
	mul.wide.s32 	%rd27, %r36, 8;
	add.s64 	%rd28, %rd1, %rd27;
	ld.global.f64 	%fd101, [%rd28];
	ld.global.f64 	%fd102, [%rd32];
	fma.rn.f64 	%fd112, %fd101, %fd102, %fd112;
	add.s64 	%rd32, %rd32, 8;
	add.s32 	%r36, %r36, 1;
	add.s32 	%r35, %r35, 1;
	setp.ne.s32 	%p10, %r35, 0;
	@%p10 bra 	$L__BB0_13;
$L__BB0_14:
	st.global.f64 	[%rd3], %fd112;
$L__BB0_15:
	setp.ge.s32 	%p11, %r1, %r23;
	bar.sync 	0;
	@%p11 bra 	$L__BB0_17;
	ld.global.f64 	%fd103, [%rd3];
	add.s64 	%rd30, %rd2, %rd15;
	st.global.f64 	[%rd30], %fd103;
$L__BB0_17:
	bar.sync 	0;
	ret;

}
	// .globl	_Z11vecNorm_GPUPdS_i
.visible .entry _Z11vecNorm_GPUPdS_i(
	.param .u64 .ptr .align 1 _Z11vecNorm_GPUPdS_i_param_0,
	.param .u64 .ptr .align 1 _Z11vecNorm_GPUPdS_i_param_1,
	.param .u32 _Z11vecNorm_GPUPdS_i_param_2
)
{
	.reg .pred 	%p<3>;
	.reg .b32 	%r<6>;
	.reg .b64 	%rd<7>;
	.reg .b64 	%fd<6>;

	ld.param.u64 	%rd2, [_Z11vecNorm_GPUPdS_i_param_0];
	ld.param.u64 	%rd3, [_Z11vecNorm_GPUPdS_i_param_1];
	ld.param.u32 	%r2, [_Z11vecNorm_GPUPdS_i_param_2];
	cvta.to.global.u64 	%rd1, %rd3;
	mov.u32 	%r3, %ctaid.x;
	mov.u32 	%r4, %ntid.x;
	mov.u32 	%r5, %tid.x;
	mad.lo.s32 	%r1, %r3, %r4, %r5;
	setp.ge.s32 	%p1, %r1, %r2;
	@%p1 bra 	$L__BB1_2;
	cvta.to.global.u64 	%rd4, %rd2;
	mul.wide.s32 	%rd5, %r1, 8;
	add.s64 	%rd6, %rd4, %rd5;
	ld.global.f64 	%fd1, [%rd6];
	mul.f64 	%fd2, %fd1, %fd1;
	atom.global.add.f64 	%fd3, [%rd1], %fd2;
$L__BB1_2:
	bar.sync 	0;
	setp.ne.s32 	%p2, %r1, 0;
	@%p2 bra 	$L__BB1_4;
	ld.global.f64 	%fd4, [%rd1];
	sqrt.rn.f64 	%fd5, %fd4;
	st.global.f64 	[%rd1], %fd5;
$L__BB1_4:
	bar.sync 	0;
	ret;

}
	// .globl	_Z16vecNormalize_GPUPdS_i
.visible .entry _Z16vecNormalize_GPUPdS_i(
	.param .u64 .ptr .align 1 _Z16vecNormalize_GPUPdS_i_param_0,
	.param .u64 .ptr .align 1 _Z16vecNormalize_GPUPdS_i_param_1,
	.param .u32 _Z16vecNormalize_GPUPdS_i_param_2
)
{
	.reg .pred 	%p<2>;
	.reg .b32 	%r<6>;
	.reg .b64 	%rd<7>;
	.reg .b64 	%fd<4>;

	ld.param.u64 	%rd1, [_Z16vecNormalize_GPUPdS_i_param_0];
	ld.param.u64 	%rd2, [_Z16vecNormalize_GPUPdS_i_param_1];
	ld.param.u32 	%r2, [_Z16vecNormalize_GPUPdS_i_param_2];
	mov.u32 	%r3, %ctaid.x;
	mov.u32 	%r4, %ntid.x;
	mov.u32 	%r5, %tid.x;
	mad.lo.s32 	%r1, %r3, %r4, %r5;
	setp.ge.s32 	%p1, %r1, %r2;
	@%p1 bra 	$L__BB2_2;
	cvta.to.global.u64 	%rd3, %rd1;
	cvta.to.global.u64 	%rd4, %rd2;
	mul.wide.s32 	%rd5, %r1, 8;
	add.s64 	%rd6, %rd3, %rd5;
	ld.global.f64 	%fd1, [%rd6];
	ld.global.f64 	%fd2, [%rd4];
	div.rn.f64 	%fd3, %fd1, %fd2;
	st.global.f64 	[%rd6], %fd3;
$L__BB2_2:
	bar.sync 	0;
	ret;

}


// ===== COMPILED SASS (sm_100) =====

	.target	sm_100

	.elftype	@"ET_EXEC"


//--------------------- .note.nv.tkinfo           --------------------------
	.section	.note.nv.tkinfo,"",@"SHT_NOTE"
	.sectionflags	@"SHF_NOTE_NV_TKINFO"
	.tkinfo
        /*0018*/ 	.word	0x00000002
        /*0030*/ 	.string	""
        /*0030*/ 	.string	"ptxas"
        /*0030*/ 	.string	"Cuda compilation tools, release 13.0, V13.0.88"
        /*0030*/ 	.string	"Build cuda_13.0.r13.0/compiler.36424714_0"
        /*0030*/ 	.string	"-arch sm_100 -m 64 "



//--------------------- .note.nv.cuinfo           --------------------------
	.section	.note.nv.cuinfo,"",@"SHT_NOTE"
	.sectionflags	@"SHF_NOTE_NV_CUINFO"
        /*0018*/ 	.short	0x0002
        /*001a*/ 	.short	0x0064
        /*001c*/ 	.short	0x0082
	.zero		2


//--------------------- .nv.info                  --------------------------
	.section	.nv.info,"",@"SHT_CUDA_INFO"
	.align	4


	//----- nvinfo : EIATTR_REGCOUNT
	.align		4
        /*0000*/ 	.byte	0x04, 0x2f
        /*0002*/ 	.short	(.L_1 - .L_0)
	.align		4
.L_0:
        /*0004*/ 	.word	index@(_Z13matMulVec_GPUPdS_S_i)
        /*0008*/ 	.word	0x00000020


	//----- nvinfo : EIATTR_FRAME_SIZE
	.align		4
.L_1:
        /*000c*/ 	.byte	0x04, 0x11
        /*000e*/ 	.short	(.L_3 - .L_2)
	.align		4
.L_2:
        /*0010*/ 	.word	index@(_Z13matMulVec_GPUPdS_S_i)
        /*0014*/ 	.word	0x00000000


	//----- nvinfo : EIATTR_REGCOUNT
	.align		4
.L_3:
        /*0018*/ 	.byte	0x04, 0x2f
        /*001a*/ 	.short	(.L_5 - .L_4)
	.align		4
.L_4:
        /*001c*/ 	.word	index@(_Z11vecNorm_GPUPdS_i)
        /*0020*/ 	.word	0x00000012


	//----- nvinfo : EIATTR_FRAME_SIZE
	.align		4
.L_5:
        /*0024*/ 	.byte	0x04, 0x11
        /*0026*/ 	.short	(.L_7 - .L_6)
	.align		4
.L_6:
        /*0028*/ 	.word	index@($__internal_1_$__cuda_sm20_dsqrt_rn_f64_mediumpath_v1)
        /*002c*/ 	.word	0x00000000


	//----- nvinfo : EIATTR_FRAME_SIZE
	.align		4
.L_7:
        /*0030*/ 	.byte	0x04, 0x11
        /*0032*/ 	.short	(.L_9 - .L_8)
	.align		4
.L_8:
        /*0034*/ 	.word	index@(_Z11vecNorm_GPUPdS_i)
        /*0038*/ 	.word	0x00000000


	//----- nvinfo : EIATTR_REGCOUNT
	.align		4
.L_9:
        /*003c*/ 	.byte	0x04, 0x2f
        /*003e*/ 	.short	(.L_11 - .L_10)
	.align		4
.L_10:
        /*0040*/ 	.word	index@(_Z16vecNormalize_GPUPdS_i)
        /*0044*/ 	.word	0x0000001c


	//----- nvinfo : EIATTR_FRAME_SIZE
	.align		4
.L_11:
        /*0048*/ 	.byte	0x04, 0x11
        /*004a*/ 	.short	(.L_13 - .L_12)
	.align		4
.L_12:
        /*004c*/ 	.word	index@($__internal_0_$__cuda_sm20_div_rn_f64_full)
        /*0050*/ 	.word	0x00000000


	//----- nvinfo : EIATTR_FRAME_SIZE
	.align		4
.L_13:
        /*0054*/ 	.byte	0x04, 0x11
        /*0056*/ 	.short	(.L_15 - .L_14)
	.align		4
.L_14:
        /*0058*/ 	.word	index@(_Z16vecNormalize_GPUPdS_i)
        /*005c*/ 	.word	0x00000000


	//----- nvinfo : EIATTR_MIN_STACK_SIZE
	.align		4
.L_15:
        /*0060*/ 	.byte	0x04, 0x12
        /*0062*/ 	.short	(.L_17 - .L_16)
	.align		4
.L_16:
        /*0064*/ 	.word	index@(_Z16vecNormalize_GPUPdS_i)
        /*0068*/ 	.word	0x00000000


	//----- nvinfo : EIATTR_MIN_STACK_SIZE
	.align		4
.L_17:
        /*006c*/ 	.byte	0x04, 0x12
        /*006e*/ 	.short	(.L_19 - .L_18)
	.align		4
.L_18:
        /*0070*/ 	.word	index@(_Z11vecNorm_GPUPdS_i)
        /*0074*/ 	.word	0x00000000


	//----- nvinfo : EIATTR_MIN_STACK_SIZE
	.align		4
.L_19:
        /*0078*/ 	.byte	0x04, 0x12
        /*007a*/ 	.short	(.L_21 - .L_20)
	.align		4
.L_20:
        /*007c*/ 	.word	index@(_Z13matMulVec_GPUPdS_S_i)
        /*0080*/ 	.word	0x00000000
.L_21:


//--------------------- .nv.compat                --------------------------
	.section	.nv.compat,"",@"SHT_CUDA_COMPAT_INFO"
	.align	4
        /*0000*/ 	.byte	0x02, 0x09, 0x00, 0x00, 0x02, 0x02, 0x01, 0x00, 0x02, 0x05, 0x05, 0x00, 0x03, 0x07, 0x01, 0x01
        /*0010*/ 	.byte	0x02, 0x03, 0x00, 0x00, 0x02, 0x06, 0x01, 0x00, 0x04, 0x0b, 0x08, 0x00, 0x01, 0x00, 0x00, 0x00
        /*0020*/ 	.byte	0x00, 0x00, 0x00, 0x00


//--------------------- .nv.info._Z16vecNormalize_GPUPdS_i --------------------------
	.section	.nv.info._Z16vecNormalize_GPUPdS_i,"",@"SHT_CUDA_INFO"
	.sectionflags	@""
	.align	4


	//----- nvinfo : EIATTR_CUDA_API_VERSION
	.align		4
        /*0000*/ 	.byte	0x04, 0x37
        /*0002*/ 	.short	(.L_23 - .L_22)
.L_22:
        /*0004*/ 	.word	0x00000082


	//----- nvinfo : EIATTR_KPARAM_INFO
	.align		4
.L_23:
        /*0008*/ 	.byte	0x04, 0x17
        /*000a*/ 	.short	(.L_25 - .L_24)
.L_24:
        /*000c*/ 	.word	0x00000000
        /*0010*/ 	.short	0x0002
        /*0012*/ 	.short	0x0010
        /*0014*/ 	.byte	0x00, 0xf0, 0x11, 0x00


	//----- nvinfo : EIATTR_KPARAM_INFO
	.align		4
.L_25:
        /*0018*/ 	.byte	0x04, 0x17
        /*001a*/ 	.short	(.L_27 - .L_26)
.L_26:
        /*001c*/ 	.word	0x00000000
        /*0020*/ 	.short	0x0001
        /*0022*/ 	.short	0x0008
        /*0024*/ 	.byte	0x00, 0xf5, 0x21, 0x00


	//----- nvinfo : EIATTR_KPARAM_INFO
	.align		4
.L_27:
        /*0028*/ 	.byte	0x04, 0x17
        /*002a*/ 	.short	(.L_29 - .L_28)
.L_28:
        /*002c*/ 	.word	0x00000000
        /*0030*/ 	.short	0x0000
        /*0032*/ 	.short	0x0000
        /*0034*/ 	.byte	0x00, 0xf5, 0x21, 0x00


	//----- nvinfo : EIATTR_SPARSE_MMA_MASK
	.align		4
.L_29:
        /*0038*/ 	.byte	0x03, 0x50
        /*003a*/ 	.short	0x0000


	//----- nvinfo : EIATTR_MAXREG_COUNT
	.align		4
        /*003c*/ 	.byte	0x03, 0x1b
        /*003e*/ 	.short	0x00ff


	//----- nvinfo : EIATTR_NUM_BARRIERS
	.align		4
        /*0040*/ 	.byte	0x02, 0x4c
        /*0042*/ 	.byte	0x01
	.zero		1


	//----- nvinfo : EIATTR_MERCURY_ISA_VERSION
	.align		4
        /*0044*/ 	.byte	0x03, 0x5f
        /*0046*/ 	.short	0x0101


	//----- nvinfo : EIATTR_VRC_CTA_INIT_COUNT
	.align		4
        /*0048*/ 	.byte	0x02, 0x4a
	.zero		1
	.zero		1


	//----- nvinfo : EIATTR_EXIT_INSTR_OFFSETS
	.align		4
        /*004c*/ 	.byte	0x04, 0x1c
        /*004e*/ 	.short	(.L_31 - .L_30)


	//   ....[0]....
.L_30:
        /*0050*/ 	.word	0x000002a0


	//----- nvinfo : EIATTR_CRS_STACK_SIZE
	.align		4
.L_31:
        /*0054*/ 	.byte	0x04, 0x1e
        /*0056*/ 	.short	(.L_33 - .L_32)
.L_32:
        /*0058*/ 	.word	0x00000000


	//----- nvinfo : EIATTR_CBANK_PARAM_SIZE
	.align		4
.L_33:
        /*005c*/ 	.byte	0x03, 0x19
        /*005e*/ 	.short	0x0014


	//----- nvinfo : EIATTR_PARAM_CBANK
	.align		4
        /*0060*/ 	.byte	0x04, 0x0a
        /*0062*/ 	.short	(.L_35 - .L_34)
	.align		4
.L_34:
        /*0064*/ 	.word	index@(.nv.constant0._Z16vecNormalize_GPUPdS_i)
        /*0068*/ 	.short	0x0380
        /*006a*/ 	.short	0x0014


	//----- nvinfo : EIATTR_SW_WAR
	.align		4
.L_35:
        /*006c*/ 	.byte	0x04, 0x36
        /*006e*/ 	.short	(.L_37 - .L_36)
.L_36:
        /*0070*/ 	.word	0x00000008
.L_37:


//--------------------- .nv.info._Z11vecNorm_GPUPdS_i --------------------------
	.section	.nv.info._Z11vecNorm_GPUPdS_i,"",@"SHT_CUDA_INFO"
	.sectionflags	@""
	.align	4


	//----- nvinfo : EIATTR_CUDA_API_VERSION
	.align		4
        /*0000*/ 	.byte	0x04, 0x37
        /*0002*/ 	.short	(.L_39 - .L_38)
.L_38:
        /*0004*/ 	.word	0x00000082


	//----- nvinfo : EIATTR_KPARAM_INFO
	.align		4
.L_39:
        /*0008*/ 	.byte	0x04, 0x17
        /*000a*/ 	.short	(.L_41 - .L_40)
.L_40:
        /*000c*/ 	.word	0x00000000
        /*0010*/ 	.short	0x0002
        /*0012*/ 	.short	0x0010
        /*0014*/ 	.byte	0x00, 0xf0, 0x11, 0x00


	//----- nvinfo : EIATTR_KPARAM_INFO
	.align		4
.L_41:
        /*0018*/ 	.byte	0x04, 0x17
        /*001a*/ 	.short	(.L_43 - .L_42)
.L_42:
        /*001c*/ 	.word	0x00000000
        /*0020*/ 	.short	0x0001
        /*0022*/ 	.short	0x0008
        /*0024*/ 	.byte	0x00, 0xf5, 0x21, 0x00


	//----- nvinfo : EIATTR_KPARAM_INFO
	.align		4
.L_43:
        /*0028*/ 	.byte	0x04, 0x17
        /*002a*/ 	.short	(.L_45 - .L_44)
.L_44:
        /*002c*/ 	.word	0x00000000
        /*0030*/ 	.short	0x0000
        /*0032*/ 	.short	0x0000
        /*0034*/ 	.byte	0x00, 0xf5, 0x21, 0x00


	//----- nvinfo : EIATTR_SPARSE_MMA_MASK
	.align		4
.L_45:
        /*0038*/ 	.byte	0x03, 0x50
        /*003a*/ 	.short	0x0000


	//----- nvinfo : EIATTR_MAXREG_COUNT
	.align		4
        /*003c*/ 	.byte	0x03, 0x1b
        /*003e*/ 	.short	0x00ff


	//----- nvinfo : EIATTR_NUM_BARRIERS
	.align		4
        /*0040*/ 	.byte	0x02, 0x4c
        /*0042*/ 	.byte	0x01
	.zero		1


	//----- nvinfo : EIATTR_MERCURY_ISA_VERSION
	.align		4
        /*0044*/ 	.byte	0x03, 0x5f
        /*0046*/ 	.short	0x0101


	//----- nvinfo : EIATTR_VRC_CTA_INIT_COUNT
	.align		4
        /*0048*/ 	.byte	0x02, 0x4a
	.zero		1
	.zero		1


	//----- nvinfo : EIATTR_EXIT_INSTR_OFFSETS
	.align		4
        /*004c*/ 	.byte	0x04, 0x1c
        /*004e*/ 	.short	(.L_47 - .L_46)


	//   ....[0]....
.L_46:
        /*0050*/ 	.word	0x000002d0


	//----- nvinfo : EIATTR_CRS_STACK_SIZE
	.align		4
.L_47:
        /*0054*/ 	.byte	0x04, 0x1e
        /*0056*/ 	.short	(.L_49 - .L_48)
.L_48:
        /*0058*/ 	.word	0x00000000


	//----- nvinfo : EIATTR_CBANK_PARAM_SIZE
	.align		4
.L_49:
        /*005c*/ 	.byte	0x03, 0x19
        /*005e*/ 	.short	0x0014


	//----- nvinfo : EIATTR_PARAM_CBANK
	.align		4
        /*0060*/ 	.byte	0x04, 0x0a
        /*0062*/ 	.short	(.L_51 - .L_50)
	.align		4
.L_50:
        /*0064*/ 	.word	index@(.nv.constant0._Z11vecNorm_GPUPdS_i)
        /*0068*/ 	.short	0x0380
        /*006a*/ 	.short	0x0014


	//----- nvinfo : EIATTR_SW_WAR
	.align		4
.L_51:
        /*006c*/ 	.byte	0x04, 0x36
        /*006e*/ 	.short	(.L_53 - .L_52)
.L_52:
        /*0070*/ 	.word	0x00000008
.L_53:


//--------------------- .nv.info._Z13matMulVec_GPUPdS_S_i --------------------------
	.section	.nv.info._Z13matMulVec_GPUPdS_S_i,"",@"SHT_CUDA_INFO"
	.sectionflags	@""
	.align	4


	//----- nvinfo : EIATTR_CUDA_API_VERSION
	.align		4
        /*0000*/ 	.byte	0x04, 0x37
        /*0002*/ 	.short	(.L_55 - .L_54)
.L_54:
        /*0004*/ 	.word	0x00000082


	//----- nvinfo : EIATTR_KPARAM_INFO
	.align		4
.L_55:
        /*0008*/ 	.byte	0x04, 0x17
        /*000a*/ 	.short	(.L_57 - .L_56)
.L_56:
        /*000c*/ 	.word	0x00000000
        /*0010*/ 	.short	0x0003
        /*0012*/ 	.short	0x0018
        /*0014*/ 	.byte	0x00, 0xf0, 0x11, 0x00


	//----- nvinfo : EIATTR_KPARAM_INFO
	.align		4
.L_57:
        /*0018*/ 	.byte	0x04, 0x17
        /*001a*/ 	.short	(.L_59 - .L_58)
.L_58:
        /*001c*/ 	.word	0x00000000
        /*0020*/ 	.short	0x0002
        /*0022*/ 	.short	0x0010
        /*0024*/ 	.byte	0x00, 0xf5, 0x21, 0x00


	//----- nvinfo : EIATTR_KPARAM_INFO
	.align		4
.L_59:
        /*0028*/ 	.byte	0x04, 0x17
        /*002a*/ 	.short	(.L_61 - .L_60)
.L_60:
        /*002c*/ 	.word	0x00000000
        /*0030*/ 	.short	0x0001
        /*0032*/ 	.short	0x0008
        /*0034*/ 	.byte	0x00, 0xf5, 0x21, 0x00


	//----- nvinfo : EIATTR_KPARAM_INFO
	.align		4
.L_61:
        /*0038*/ 	.byte	0x04, 0x17
        /*003a*/ 	.short	(.L_63 - .L_62)
.L_62:
        /*003c*/ 	.word	0x00000000
        /*0040*/ 	.short	0x0000
        /*0042*/ 	.short	0x0000
        /*0044*/ 	.byte	0x00, 0xf5, 0x21, 0x00


	//----- nvinfo : EIATTR_SPARSE_MMA_MASK
	.align		4
.L_63:
        /*0048*/ 	.byte	0x03, 0x50
        /*004a*/ 	.short	0x0000


	//----- nvinfo : EIATTR_MAXREG_COUNT
	.align		4
        /*004c*/ 	.byte	0x03, 0x1b
        /*004e*/ 	.short	0x00ff


	//----- nvinfo : EIATTR_NUM_BARRIERS
	.align		4
        /*0050*/ 	.byte	0x02, 0x4c
        /*0052*/ 	.byte	0x01
	.zero		1


	//----- nvinfo : EIATTR_MERCURY_ISA_VERSION
	.align		4
        /*0054*/ 	.byte	0x03, 0x5f
        /*0056*/ 	.short	0x0101


	//----- nvinfo : EIATTR_VRC_CTA_INIT_COUNT
	.align		4
        /*0058*/ 	.byte	0x02, 0x4a
	.zero		1
	.zero		1


	//----- nvinfo : EIATTR_EXIT_INSTR_OFFSETS
	.align		4
        /*005c*/ 	.byte	0x04, 0x1c
        /*005e*/ 	.short	(.L_65 - .L_64)


	//   ....[0]....
.L_64:
        /*0060*/ 	.word	0x00000b60


	//----- nvinfo : EIATTR_CRS_STACK_SIZE
	.align		4
.L_65:
        /*0064*/ 	.byte	0x04, 0x1e
        /*0066*/ 	.short	(.L_67 - .L_66)
.L_66:
        /*0068*/ 	.word	0x00000000


	//----- nvinfo : EIATTR_CBANK_PARAM_SIZE
	.align		4
.L_67:
        /*006c*/ 	.byte	0x03, 0x19
        /*006e*/ 	.short	0x001c


	//----- nvinfo : EIATTR_PARAM_CBANK
	.align		4
        /*0070*/ 	.byte	0x04, 0x0a
        /*0072*/ 	.short	(.L_69 - .L_68)
	.align		4
.L_68:
        /*0074*/ 	.word	index@(.nv.constant0._Z13matMulVec_GPUPdS_S_i)
        /*0078*/ 	.short	0x0380
        /*007a*/ 	.short	0x001c


	//----- nvinfo : EIATTR_SW_WAR
	.align		4
.L_69:
        /*007c*/ 	.byte	0x04, 0x36
        /*007e*/ 	.short	(.L_71 - .L_70)
.L_70:
        /*0080*/ 	.word	0x00000008
.L_71:


//--------------------- .nv.callgraph             --------------------------
	.section	.nv.callgraph,"",@"SHT_CUDA_CALLGRAPH"
	.align	4
	.sectionentsize	8
	.align		4
        /*0000*/ 	.word	0x00000000
	.align		4
        /*0004*/ 	.word	0xffffffff
	.align		4
        /*0008*/ 	.word	0x00000000
	.align		4
        /*000c*/ 	.word	0xfffffffe
	.align		4
        /*0010*/ 	.word	0x00000000
	.align		4
        /*0014*/ 	.word	0xfffffffd
	.align		4
        /*0018*/ 	.word	0x00000000
	.align		4
        /*001c*/ 	.word	0xfffffffc


//--------------------- .text._Z16vecNormalize_GPUPdS_i --------------------------
	.section	.text._Z16vecNormalize_GPUPdS_i,"ax",@progbits
	.align	128
        .global         _Z16vecNormalize_GPUPdS_i
        .type           _Z16vecNormalize_GPUPdS_i,@function
        .size           _Z16vecNormalize_GPUPdS_i,(.L_x_30 - _Z16vecNormalize_GPUPdS_i)
        .other          _Z16vecNormalize_GPUPdS_i,@"STO_CUDA_ENTRY STV_DEFAULT"
_Z16vecNormalize_GPUPdS_i:
.text._Z16vecNormalize_GPUPdS_i:
[----:B------:R-:W-:Y:S01]  /*0000*/  LDC R1, c[0x0][0x37c] ;  /* 0x0000df00ff017b82 */ /* 0x000fe20000000800 */
[----:B------:R-:W0:Y:S07]  /*0010*/  S2R R0, SR_TID.X ;  /* 0x0000000000007919 */ /* 0x000e2e0000002100 */
[----:B------:R-:W0:Y:S01]  /*0020*/  S2UR UR4, SR_CTAID.X ;  /* 0x00000000000479c3 */ /* 0x000e220000002500 */
[----:B------:R-:W1:Y:S01]  /*0030*/  LDCU UR5, c[0x0][0x390] ;  /* 0x00007200ff0577ac */ /* 0x000e620008000800 */
[----:B------:R-:W-:Y:S06]  /*0040*/  BSSY.RECONVERGENT B0, `(.L_x_0) ;  /* 0x0000024000007945 */ /* 0x000fec0003800200 */
[----:B------:R-:W0:Y:S02]  /*0050*/  LDC R3, c[0x0][0x360] ;  /* 0x0000d800ff037b82 */ /* 0x000e240000000800 */
[----:B0-----:R-:W-:-:S05]  /*0060*/  IMAD R3, R3, UR4, R0 ;  /* 0x0000000403037c24 */ /* 0x001fca000f8e0200 */
[----:B-1----:R-:W-:-:S13]  /*0070*/  ISETP.GE.AND P0, PT, R3, UR5, PT ;  /* 0x0000000503007c0c */ /* 0x002fda000bf06270 */
[----:B------:R-:W-:Y:S05]  /*0080*/  @P0 BRA `(.L_x_1) ;  /* 0x00000000007c0947 */ /* 0x000fea0003800000 */
[----:B------:R-:W0:Y:S08]  /*0090*/  LDC.64 R16, c[0x0][0x358] ;  /* 0x0000d600ff107b82 */ /* 0x000e300000000a00 */
[----:B------:R-:W1:Y:S08]  /*00a0*/  LDC.64 R6, c[0x0][0x388] ;  /* 0x0000e200ff067b82 */ /* 0x000e700000000a00 */
[----:B------:R-:W2:Y:S01]  /*00b0*/  LDC.64 R4, c[0x0][0x380] ;  /* 0x0000e000ff047b82 */ /* 0x000ea20000000a00 */
[----:B0-----:R-:W-:-:S02]  /*00c0*/  R2UR UR4, R16 ;  /* 0x00000000100472ca */ /* 0x001fc400000e0000 */
[----:B------:R-:W-:-:S13]  /*00d0*/  R2UR UR5, R17 ;  /* 0x00000000110572ca */ /* 0x000fda00000e0000 */
[----:B-1----:R-:W3:Y:S01]  /*00e0*/  LDG.E.64 R6, desc[UR4][R6.64] ;  /* 0x0000000406067981 */ /* 0x002ee2000c1e1b00 */
[----:B--2---:R-:W-:-:S05]  /*00f0*/  IMAD.WIDE R4, R3, 0x8, R4 ;  /* 0x0000000803047825 */ /* 0x004fca00078e0204 */
[----:B------:R-:W2:Y:S01]  /*0100*/  LDG.E.64 R8, desc[UR4][R4.64] ;  /* 0x0000000404087981 */ /* 0x000ea2000c1e1b00 */
[----:B------:R-:W-:Y:S01]  /*0110*/  IMAD.MOV.U32 R2, RZ, RZ, 0x1 ;  /* 0x00000001ff027424 */ /* 0x000fe200078e00ff */
[----:B------:R-:W-:Y:S01]  /*0120*/  BSSY.RECONVERGENT B1, `(.L_x_2) ;  /* 0x0000012000017945 */ /* 0x000fe20003800200 */
[----:B---3--:R-:W0:Y:S01]  /*0130*/  MUFU.RCP64H R3, R7 ;  /* 0x0000000700037308 */ /* 0x008e220000001800 */
[----:B--2---:R-:W-:-:S03]  /*0140*/  FSETP.GEU.AND P1, PT, |R9|, 6.5827683646048100446e-37, PT ;  /* 0x036000000900780b */ /* 0x004fc60003f2e200 */
[----:B0-----:R-:W-:-:S08]  /*0150*/  DFMA R10, -R6, R2, 1 ;  /* 0x3ff00000060a742b */ /* 0x001fd00000000102 */
[----:B------:R-:W-:-:S08]  /*0160*/  DFMA R10, R10, R10, R10 ;  /* 0x0000000a0a0a722b */ /* 0x000fd0000000000a */
[----:B------:R-:W-:-:S08]  /*0170*/  DFMA R10, R2, R10, R2 ;  /* 0x0000000a020a722b */ /* 0x000fd00000000002 */
[----:B------:R-:W-:-:S08]  /*0180*/  DFMA R2, -R6, R10, 1 ;  /* 0x3ff000000602742b */ /* 0x000fd0000000010a */
[----:B------:R-:W-:-:S08]  /*0190*/  DFMA R2, R10, R2, R10 ;  /* 0x000000020a02722b */ /* 0x000fd0000000000a */
[----:B------:R-:W-:-:S08]  /*01a0*/  DMUL R10, R8, R2 ;  /* 0x00000002080a7228 */ /* 0x000fd00000000000 */
[----:B------:R-:W-:-:S08]  /*01b0*/  DFMA R12, -R6, R10, R8 ;  /* 0x0000000a060c722b */ /* 0x000fd00000000108 */
[----:B------:R-:W-:-:S10]  /*01c0*/  DFMA R2, R2, R12, R10 ;  /* 0x0000000c0202722b */ /* 0x000fd4000000000a */
[----:B------:R-:W-:-:S05]  /*01d0*/  FFMA R0, RZ, R7, R3 ;  /* 0x00000007ff007223 */ /* 0x000fca0000000003 */
[----:B------:R-:W-:-:S13]  /*01e0*/  FSETP.GT.AND P0, PT, |R0|, 1.469367938527859385e-39, PT ;  /* 0x001000000000780b */ /* 0x000fda0003f04200 */
[----:B------:R-:W-:Y:S05]  /*01f0*/  @P0 BRA P1, `(.L_x_3) ;  /* 0x0000000000100947 */ /* 0x000fea0000800000 */
[----:B------:R-:W-:-:S07]  /*0200*/  MOV R0, 0x220 ;  /* 0x0000022000007802 */ /* 0x000fce0000000f00 */
[----:B------:R-:W-:Y:S05]  /*0210*/  CALL.REL.NOINC `($__internal_0_$__cuda_sm20_div_rn_f64_full) ;  /* 0x0000000000247944 */ /* 0x000fea0003c00000 */
[----:B------:R-:W-:Y:S02]  /*0220*/  IMAD.MOV.U32 R2, RZ, RZ, R12 ;  /* 0x000000ffff027224 */ /* 0x000fe400078e000c */
[----:B------:R-:W-:-:S07]  /*0230*/  IMAD.MOV.U32 R3, RZ, RZ, R13 ;  /* 0x000000ffff037224 */ /* 0x000fce00078e000d */
.L_x_3:
[----:B------:R-:W-:Y:S05]  /*0240*/  BSYNC.RECONVERGENT B1 ;  /* 0x0000000000017941 */ /* 0x000fea0003800200 */
.L_x_2:
[----:B------:R-:W-:Y:S02]  /*0250*/  R2UR UR4, R16 ;  /* 0x00000000100472ca */ /* 0x000fe400000e0000 */
[----:B------:R-:W-:-:S13]  /*0260*/  R2UR UR5, R17 ;  /* 0x00000000110572ca */ /* 0x000fda00000e0000 */
[----:B------:R0:W-:Y:S02]  /*0270*/  STG.E.64 desc[UR4][R4.64], R2 ;  /* 0x0000000204007986 */ /* 0x0001e4000c101b04 */
.L_x_1:
[----:B------:R-:W-:Y:S05]  /*0280*/  BSYNC.RECONVERGENT B0 ;  /* 0x0000000000007941 */ /* 0x000fea0003800200 */
.L_x_0:
[----:B------:R-:W-:Y:S06]  /*0290*/  BAR.SYNC.DEFER_BLOCKING 0x0 ;  /* 0x0000000000007b1d */ /* 0x000fec0000010000 */
[----:B------:R-:W-:Y:S05]  /*02a0*/  EXIT ;  /* 0x000000000000794d */ /* 0x000fea0003800000 */
        .weak           $__internal_0_$__cuda_sm20_div_rn_f64_full
        .type           $__internal_0_$__cuda_sm20_div_rn_f64_full,@function
        .size           $__internal_0_$__cuda_sm20_div_rn_f64_full,(.L_x_30 - $__internal_0_$__cuda_sm20_div_rn_f64_full)
$__internal_0_$__cuda_sm20_div_rn_f64_full:
[C---:B------:R-:W-:Y:S01]  /*02b0*/  FSETP.GEU.AND P0, PT, |R7|.reuse, 1.469367938527859385e-39, PT ;  /* 0x001000000700780b */ /* 0x040fe20003f0e200 */
[----:B------:R-:W-:Y:S01]  /*02c0*/  IMAD.MOV.U32 R10, RZ, RZ, 0x1 ;  /* 0x00000001ff0a7424 */ /* 0x000fe200078e00ff */
[----:B------:R-:W-:Y:S01]  /*02d0*/  LOP3.LUT R2, R7, 0x800fffff, RZ, 0xc0, !PT ;  /* 0x800fffff07027812 */ /* 0x000fe200078ec0ff */
[----:B------:R-:W-:Y:S01]  /*02e0*/  BSSY.RECONVERGENT B2, `(.L_x_4) ;  /* 0x0000055000027945 */ /* 0x000fe20003800200 */
[C---:B------:R-:W-:Y:S02]  /*02f0*/  FSETP.GEU.AND P2, PT, |R9|.reuse, 1.469367938527859385e-39, PT ;  /* 0x001000000900780b */ /* 0x040fe40003f4e200 */
[----:B------:R-:W-:Y:S01]  /*0300*/  LOP3.LUT R3, R2, 0x3ff00000, RZ, 0xfc, !PT ;  /* 0x3ff0000002037812 */ /* 0x000fe200078efcff */
[----:B------:R-:W-:Y:S01]  /*0310*/  IMAD.MOV.U32 R2, RZ, RZ, R6 ;  /* 0x000000ffff027224 */ /* 0x000fe200078e0006 */
[----:B------:R-:W-:-:S05]  /*0320*/  LOP3.LUT R12, R9, 0x7ff00000, RZ, 0xc0, !PT ;  /* 0x7ff00000090c7812 */ /* 0x000fca00078ec0ff */
[----:B------:R-:W-:-:S04]  /*0330*/  @!P0 DMUL R2, R6, 8.98846567431157953865e+307 ;  /* 0x7fe0000006028828 */ /* 0x000fc80000000000 */
[----:B------:R-:W-:Y:S01]  /*0340*/  @!P2 LOP3.LUT R13, R7, 0x7ff00000, RZ, 0xc0, !PT ;  /* 0x7ff00000070da812 */ /* 0x000fe200078ec0ff */
[----:B------:R-:W-:Y:S01]  /*0350*/  @!P2 IMAD.MOV.U32 R20, RZ, RZ, RZ ;  /* 0x000000ffff14a224 */ /* 0x000fe200078e00ff */
[----:B------:R-:W0:Y:S02]  /*0360*/  MUFU.RCP64H R11, R3 ;  /* 0x00000003000b7308 */ /* 0x000e240000001800 */
[----:B------:R-:W-:Y:S01]  /*0370*/  @!P2 ISETP.GE.U32.AND P3, PT, R12, R13, PT ;  /* 0x0000000d0c00a20c */ /* 0x000fe20003f66070 */
[----:B------:R-:W-:-:S05]  /*0380*/  IMAD.MOV.U32 R13, RZ, RZ, 0x1ca00000 ;  /* 0x1ca00000ff0d7424 */ /* 0x000fca00078e00ff */
[----:B------:R-:W-:-:S04]  /*0390*/  @!P2 SEL R21, R13, 0x63400000, !P3 ;  /* 0x634000000d15a807 */ /* 0x000fc80005800000 */
[----:B------:R-:W-:-:S04]  /*03a0*/  @!P2 LOP3.LUT R21, R21, 0x80000000, R9, 0xf8, !PT ;  /* 0x800000001515a812 */ /* 0x000fc800078ef809 */
[----:B------:R-:W-:Y:S01]  /*03b0*/  @!P2 LOP3.LUT R21, R21, 0x100000, RZ, 0xfc, !PT ;  /* 0x001000001515a812 */ /* 0x000fe200078efcff */
[----:B0-----:R-:W-:-:S08]  /*03c0*/  DFMA R14, R10, -R2, 1 ;  /* 0x3ff000000a0e742b */ /* 0x001fd00000000802 */
[----:B------:R-:W-:Y:S01]  /*03d0*/  DFMA R18, R14, R14, R14 ;  /* 0x0000000e0e12722b */ /* 0x000fe2000000000e */
[----:B------:R-:W-:-:S04]  /*03e0*/  LOP3.LUT R15, R7, 0x7ff00000, RZ, 0xc0, !PT ;  /* 0x7ff00000070f7812 */ /* 0x000fc800078ec0ff */
[----:B------:R-:W-:-:S03]  /*03f0*/  ISETP.GE.U32.AND P1, PT, R12, R15, PT ;  /* 0x0000000f0c00720c */ /* 0x000fc60003f26070 */
[----:B------:R-:W-:Y:S01]  /*0400*/  DFMA R18, R10, R18, R10 ;  /* 0x000000120a12722b */ /* 0x000fe2000000000a */
[----:B------:R-:W-:Y:S01]  /*0410*/  SEL R11, R13, 0x63400000, !P1 ;  /* 0x634000000d0b7807 */ /* 0x000fe20004800000 */
[----:B------:R-:W-:-:S03]  /*0420*/  IMAD.MOV.U32 R10, RZ, RZ, R8 ;  /* 0x000000ffff0a7224 */ /* 0x000fc600078e0008 */
[----:B------:R-:W-:-:S03]  /*0430*/  LOP3.LUT R11, R11, 0x800fffff, R9, 0xf8, !PT ;  /* 0x800fffff0b0b7812 */ /* 0x000fc600078ef809 */
[----:B------:R-:W-:-:S03]  /*0440*/  DFMA R22, R18, -R2, 1 ;  /* 0x3ff000001216742b */ /* 0x000fc60000000802 */
[----:B------:R-:W-:-:S05]  /*0450*/  @!P2 DFMA R10, R10, 2, -R20 ;  /* 0x400000000a0aa82b */ /* 0x000fca0000000814 */
[----:B------:R-:W-:Y:S01]  /*0460*/  DFMA R18, R18, R22, R18 ;  /* 0x000000161212722b */ /* 0x000fe20000000012 */
[----:B------:R-:W-:Y:S02]  /*0470*/  IMAD.MOV.U32 R22, RZ, RZ, R12 ;  /* 0x000000ffff167224 */ /* 0x000fe400078e000c */
[----:B------:R-:W-:Y:S01]  /*0480*/  IMAD.MOV.U32 R23, RZ, RZ, R15 ;  /* 0x000000ffff177224 */ /* 0x000fe200078e000f */
[----:B------:R-:W-:Y:S02]  /*0490*/  @!P0 LOP3.LUT R23, R3, 0x7ff00000, RZ, 0xc0, !PT ;  /* 0x7ff0000003178812 */ /* 0x000fe400078ec0ff */
[----:B------:R-:W-:Y:S02]  /*04a0*/  @!P2 LOP3.LUT R22, R11, 0x7ff00000, RZ, 0xc0, !PT ;  /* 0x7ff000000b16a812 */ /* 0x000fe400078ec0ff */
[----:B------:R-:W-:Y:S01]  /*04b0*/  DMUL R20, R18, R10 ;  /* 0x0000000a12147228 */ /* 0x000fe20000000000 */
[----:B------:R-:W-:Y:S02]  /*04c0*/  VIADD R25, R23, 0xffffffff ;  /* 0xffffffff17197836 */ /* 0x000fe40000000000 */
[----:B------:R-:W-:-:S05]  /*04d0*/  VIADD R24, R22, 0xffffffff ;  /* 0xffffffff16187836 */ /* 0x000fca0000000000 */
[----:B------:R-:W-:Y:S01]  /*04e0*/  DFMA R14, R20, -R2, R10 ;  /* 0x80000002140e722b */ /* 0x000fe2000000000a */
[----:B------:R-:W-:-:S04]  /*04f0*/  ISETP.GT.U32.AND P0, PT, R24, 0x7feffffe, PT ;  /* 0x7feffffe1800780c */ /* 0x000fc80003f04070 */
[----:B------:R-:W-:-:S03]  /*0500*/  ISETP.GT.U32.OR P0, PT, R25, 0x7feffffe, P0 ;  /* 0x7feffffe1900780c */ /* 0x000fc60000704470 */
[----:B------:R-:W-:-:S10]  /*0510*/  DFMA R14, R18, R14, R20 ;  /* 0x0000000e120e722b */ /* 0x000fd40000000014 */
[----:B------:R-:W-:Y:S05]  /*0520*/  @P0 BRA `(.L_x_5) ;  /* 0x00000000006c0947 */ /* 0x000fea0003800000 */
[----:B------:R-:W-:-:S04]  /*0530*/  LOP3.LUT R9, R7, 0x7ff00000, RZ, 0xc0, !PT ;  /* 0x7ff0000007097812 */ /* 0x000fc800078ec0ff */
[CC--:B------:R-:W-:Y:S02]  /*0540*/  VIADDMNMX R8, R12.reuse, -R9.reuse, 0xb9600000, !PT ;  /* 0xb96000000c087446 */ /* 0x0c0fe40007800909 */
[----:B------:R-:W-:Y:S02]  /*0550*/  ISETP.GE.U32.AND P0, PT, R12, R9, PT ;  /* 0x000000090c00720c */ /* 0x000fe40003f06070 */
[----:B------:R-:W-:Y:S02]  /*0560*/  VIMNMX R8, PT, PT, R8, 0x46a00000, PT ;  /* 0x46a0000008087848 */ /* 0x000fe40003fe0100 */
[----:B------:R-:W-:-:S05]  /*0570*/  SEL R13, R13, 0x63400000, !P0 ;  /* 0x634000000d0d7807 */ /* 0x000fca0004000000 */
[----:B------:R-:W-:Y:S02]  /*0580*/  IMAD.IADD R18, R8, 0x1, -R13 ;  /* 0x0000000108127824 */ /* 0x000fe400078e0a0d */
[----:B------:R-:W-:Y:S02]  /*0590*/  IMAD.MOV.U32 R8, RZ, RZ, RZ ;  /* 0x000000ffff087224 */ /* 0x000fe400078e00ff */
[----:B------:R-:W-:-:S06]  /*05a0*/  VIADD R9, R18, 0x7fe00000 ;  /* 0x7fe0000012097836 */ /* 0x000fcc0000000000 */
[----:B------:R-:W-:-:S10]  /*05b0*/  DMUL R12, R14, R8 ;  /* 0x000000080e0c7228 */ /* 0x000fd40000000000 */
[----:B------:R-:W-:-:S13]  /*05c0*/  FSETP.GTU.AND P0, PT, |R13|, 1.469367938527859385e-39, PT ;  /* 0x001000000d00780b */ /* 0x000fda0003f0c200 */
[----:B------:R-:W-:Y:S05]  /*05d0*/  @P0 BRA `(.L_x_6) ;  /* 0x0000000000940947 */ /* 0x000fea0003800000 */
[----:B------:R-:W-:Y:S01]  /*05e0*/  DFMA R2, R14, -R2, R10 ;  /* 0x800000020e02722b */ /* 0x000fe2000000000a */
[----:B------:R-:W-:-:S09]  /*05f0*/  IMAD.MOV.U32 R8, RZ, RZ, RZ ;  /* 0x000000ffff087224 */ /* 0x000fd200078e00ff */
[C---:B------:R-:W-:Y:S02]  /*0600*/  FSETP.NEU.AND P0, PT, R3.reuse, RZ, PT ;  /* 0x000000ff0300720b */ /* 0x040fe40003f0d000 */
[----:B------:R-:W-:-:S04]  /*0610*/  LOP3.LUT R7, R3, 0x80000000, R7, 0x48, !PT ;  /* 0x8000000003077812 */ /* 0x000fc800078e4807 */
[----:B------:R-:W-:-:S07]  /*0620*/  LOP3.LUT R9, R7, R9, RZ, 0xfc, !PT ;  /* 0x0000000907097212 */ /* 0x000fce00078efcff */
[----:B------:R-:W-:Y:S05]  /*0630*/  @!P0 BRA `(.L_x_6) ;  /* 0x00000000007c8947 */ /* 0x000fea0003800000 */
[----:B------:R-:W-:Y:S01]  /*0640*/  IMAD.MOV R3, RZ, RZ, -R18 ;  /* 0x000000ffff037224 */ /* 0x000fe200078e0a12 */
[----:B------:R-:W-:Y:S01]  /*0650*/  DMUL.RP R8, R14, R8 ;  /* 0x000000080e087228 */ /* 0x000fe20000008000 */
[----:B------:R-:W-:-:S06]  /*0660*/  IMAD.MOV.U32 R2, RZ, RZ, RZ ;  /* 0x000000ffff027224 */ /* 0x000fcc00078e00ff */
[----:B------:R-:W-:-:S03]  /*0670*/  DFMA R2, R12, -R2, R14 ;  /* 0x800000020c02722b */ /* 0x000fc6000000000e */
[----:B------:R-:W-:-:S03]  /*0680*/  LOP3.LUT R7, R9, R7, RZ, 0x3c, !PT ;  /* 0x0000000709077212 */ /* 0x000fc600078e3cff */
[----:B------:R-:W-:-:S04]  /*0690*/  IADD3 R2, PT, PT, -R18, -0x43300000, RZ ;  /* 0xbcd0000012027810 */ /* 0x000fc80007ffe1ff */
[----:B------:R-:W-:-:S04]  /*06a0*/  FSETP.NEU.AND P0, PT, |R3|, R2, PT ;  /* 0x000000020300720b */ /* 0x000fc80003f0d200 */
[----:B------:R-:W-:Y:S02]  /*06b0*/  FSEL R12, R8, R12, !P0 ;  /* 0x0000000c080c7208 */ /* 0x000fe40004000000 */
[----:B------:R-:W-:Y:S01]  /*06c0*/  FSEL R13, R7, R13, !P0 ;  /* 0x0000000d070d7208 */ /* 0x000fe20004000000 */
[----:B------:R-:W-:Y:S06]  /*06d0*/  BRA `(.L_x_6) ;  /* 0x0000000000547947 */ /* 0x000fec0003800000 */
.L_x_5:
[----:B------:R-:W-:-:S14]  /*06e0*/  DSETP.NAN.AND P0, PT, R8, R8, PT ;  /* 0x000000080800722a */ /* 0x000fdc0003f08000 */
[----:B------:R-:W-:Y:S05]  /*06f0*/  @P0 BRA `(.L_x_7) ;  /* 0x0000000000440947 */ /* 0x000fea0003800000 */
[----:B------:R-:W-:-:S14]  /*0700*/  DSETP.NAN.AND P0, PT, R6, R6, PT ;  /* 0x000000060600722a */ /* 0x000fdc0003f08000 */
[----:B------:R-:W-:Y:S05]  /*0710*/  @P0 BRA `(.L_x_8) ;  /* 0x0000000000300947 */ /* 0x000fea0003800000 */
[----:B------:R-:W-:Y:S01]  /*0720*/  ISETP.NE.AND P0, PT, R22, R23, PT ;  /* 0x000000171600720c */ /* 0x000fe20003f05270 */
[----:B------:R-:W-:Y:S02]  /*0730*/  IMAD.MOV.U32 R12, RZ, RZ, 0x0 ;  /* 0x00000000ff0c7424 */ /* 0x000fe400078e00ff */
[----:B------:R-:W-:-:S10]  /*0740*/  IMAD.MOV.U32 R13, RZ, RZ, -0x80000 ;  /* 0xfff80000ff0d7424 */ /* 0x000fd400078e00ff */
[----:B------:R-:W-:Y:S05]  /*0750*/  @!P0 BRA `(.L_x_6) ;  /* 0x0000000000348947 */ /* 0x000fea0003800000 */
[----:B------:R-:W-:Y:S02]  /*0760*/  ISETP.NE.AND P0, PT, R22, 0x7ff00000, PT ;  /* 0x7ff000001600780c */ /* 0x000fe40003f05270 */
[----:B------:R-:W-:Y:S02]  /*0770*/  LOP3.LUT R13, R9, 0x80000000, R7, 0x48, !PT ;  /* 0x80000000090d7812 */ /* 0x000fe400078e4807 */
[----:B------:R-:W-:-:S13]  /*0780*/  ISETP.EQ.OR P0, PT, R23, RZ, !P0 ;  /* 0x000000ff1700720c */ /* 0x000fda0004702670 */
[----:B------:R-:W-:Y:S01]  /*0790*/  @P0 LOP3.LUT R2, R13, 0x7ff00000, RZ, 0xfc, !PT ;  /* 0x7ff000000d020812 */ /* 0x000fe200078efcff */
[----:B------:R-:W-:Y:S02]  /*07a0*/  @!P0 IMAD.MOV.U32 R12, RZ, RZ, RZ ;  /* 0x000000ffff0c8224 */ /* 0x000fe400078e00ff */
[----:B------:R-:W-:Y:S02]  /*07b0*/  @P0 IMAD.MOV.U32 R12, RZ, RZ, RZ ;  /* 0x000000ffff0c0224 */ /* 0x000fe400078e00ff */
[----:B------:R-:W-:Y:S01]  /*07c0*/  @P0 IMAD.MOV.U32 R13, RZ, RZ, R2 ;  /* 0x000000ffff0d0224 */ /* 0x000fe200078e0002 */
[----:B------:R-:W-:Y:S06]  /*07d0*/  BRA `(.L_x_6) ;  /* 0x0000000000147947 */ /* 0x000fec0003800000 */
.L_x_8:
[----:B------:R-:W-:Y:S01]  /*07e0*/  LOP3.LUT R13, R7, 0x80000, RZ, 0xfc, !PT ;  /* 0x00080000070d7812 */ /* 0x000fe200078efcff */
[----:B------:R-:W-:Y:S01]  /*07f0*/  IMAD.MOV.U32 R12, RZ, RZ, R6 ;  /* 0x000000ffff0c7224 */ /* 0x000fe200078e0006 */
[----:B------:R-:W-:Y:S06]  /*0800*/  BRA `(.L_x_6) ;  /* 0x0000000000087947 */ /* 0x000fec0003800000 */
.L_x_7:
[----:B------:R-:W-:Y:S01]  /*0810*/  LOP3.LUT R13, R9, 0x80000, RZ, 0xfc, !PT ;  /* 0x00080000090d7812 */ /* 0x000fe200078efcff */
[----:B------:R-:W-:-:S07]  /*0820*/  IMAD.MOV.U32 R12, RZ, RZ, R8 ;  /* 0x000000ffff0c7224 */ /* 0x000fce00078e0008 */
.L_x_6:
[----:B------:R-:W-:Y:S05]  /*0830*/  BSYNC.RECONVERGENT B2 ;  /* 0x0000000000027941 */ /* 0x000fea0003800200 */
.L_x_4:
[----:B------:R-:W-:Y:S02]  /*0840*/  IMAD.MOV.U32 R2, RZ, RZ, R0 ;  /* 0x000000ffff027224 */ /* 0x000fe400078e0000 */
[----:B------:R-:W-:-:S04]  /*0850*/  IMAD.MOV.U32 R3, RZ, RZ, 0x0 ;  /* 0x00000000ff037424 */ /* 0x000fc800078e00ff */
[----:B------:R-:W-:Y:S05]  /*0860*/  RET.REL.NODEC R2 `(_Z16vecNormalize_GPUPdS_i) ;  /* 0xfffffff402e47950 */ /* 0x000fea0003c3ffff */
.L_x_9:
[----:B------:R-:W-:-:S00]  /*0870*/  BRA `(.L_x_9) ;  /* 0xfffffffc00fc7947 */ /* 0x000fc0000383ffff */
[----:B------:R-:W-:-:S00]  /*0880*/  NOP ;  /* 0x0000000000007918 */ /* 0x000fc00000000000 */
[----:B------:R-:W-:-:S00]  /*0890*/  NOP ;  /* 0x0000000000007918 */ /* 0x000fc00000000000 */
[----:B------:R-:W-:-:S00]  /*08a0*/  NOP ;  /* 0x0000000000007918 */ /* 0x000fc00000000000 */
[----:B------:R-:W-:-:S00]  /*08b0*/  NOP ;  /* 0x0000000000007918 */ /* 0x000fc00000000000 */
[----:B------:R-:W-:-:S00]  /*08c0*/  NOP ;  /* 0x0000000000007918 */ /* 0x000fc00000000000 */
[----:B------:R-:W-:-:S00]  /*08d0*/  NOP ;  /* 0x0000000000007918 */ /* 0x000fc00000000000 */
[----:B------:R-:W-:-:S00]  /*08e0*/  NOP ;  /* 0x0000000000007918 */ /* 0x000fc00000000000 */
[----:B------:R-:W-:-:S00]  /*08f0*/  NOP ;  /* 0x0000000000007918 */ /* 0x000fc00000000000 */
.L_x_30:


//--------------------- .text._Z11vecNorm_GPUPdS_i --------------------------
	.section	.text._Z11vecNorm_GPUPdS_i,"ax",@progbits
	.align	128
        .global         _Z11vecNorm_GPUPdS_i
        .type           _Z11vecNorm_GPUPdS_i,@function
        .size           _Z11vecNorm_GPUPdS_i,(.L_x_31 - _Z11vecNorm_GPUPdS_i)
        .other          _Z11vecNorm_GPUPdS_i,@"STO_CUDA_ENTRY STV_DEFAULT"
_Z11vecNorm_GPUPdS_i:
.text._Z11vecNorm_GPUPdS_i:
[----:B------:R-:W-:Y:S01]  /*0000*/  LDC R1, c[0x0][0x37c] ;  /* 0x0000df00ff017b82 */ /* 0x000fe20000000800 */
[----:B------:R-:W0:Y:S07]  /*0010*/  S2R R0, SR_TID.X ;  /* 0x0000000000007919 */ /* 0x000e2e0000002100 */
[----:B------:R-:W0:Y:S01]  /*0020*/  S2UR UR4, SR_CTAID.X ;  /* 0x00000000000479c3 */ /* 0x000e220000002500 */
[----:B------:R-:W1:Y:S01]  /*0030*/  LDCU UR5, c[0x0][0x390] ;  /* 0x00007200ff0577ac */ /* 0x000e620008000800 */
[----:B------:R-:W-:Y:S06]  /*0040*/  BSSY.RECONVERGENT B0, `(.L_x_10) ;  /* 0x000000c000007945 */ /* 0x000fec0003800200 */
[----:B------:R-:W0:Y:S02]  /*0050*/  LDC R9, c[0x0][0x360] ;  /* 0x0000d800ff097b82 */ /* 0x000e240000000800 */
[----:B0-----:R-:W-:-:S05]  /*0060*/  IMAD R9, R9, UR4, R0 ;  /* 0x0000000409097c24 */ /* 0x001fca000f8e0200 */
[----:B-1----:R-:W-:Y:S01]  /*0070*/  ISETP.GE.AND P0, PT, R9, UR5, PT ;  /* 0x0000000509007c0c */ /* 0x002fe2000bf06270 */
[----:B------:R-:W0:-:S12]  /*0080*/  LDCU.64 UR4, c[0x0][0x358] ;  /* 0x00006b00ff0477ac */ /* 0x000e180008000a00 */
[----:B------:R-:W-:Y:S05]  /*0090*/  @P0 BRA `(.L_x_11) ;  /* 0x0000000000180947 */ /* 0x000fea0003800000 */
[----:B------:R-:W1:Y:S02]  /*00a0*/  LDC.64 R2, c[0x0][0x380] ;  /* 0x0000e000ff027b82 */ /* 0x000e640000000a00 */
[----:B-1----:R-:W-:-:S06]  /*00b0*/  IMAD.WIDE R2, R9, 0x8, R2 ;  /* 0x0000000809027825 */ /* 0x002fcc00078e0202 */
[----:B0-----:R-:W2:Y:S01]  /*00c0*/  LDG.E.64 R2, desc[UR4][R2.64] ;  /* 0x0000000402027981 */ /* 0x001ea2000c1e1b00 */
[----:B------:R-:W0:Y:S01]  /*00d0*/  LDC.64 R6, c[0x0][0x388] ;  /* 0x0000e200ff067b82 */ /* 0x000e220000000a00 */
[----:B--2---:R-:W-:-:S07]  /*00e0*/  DMUL R4, R2, R2 ;  /* 0x0000000202047228 */ /* 0x004fce0000000000 */
[----:B0-----:R1:W-:Y:S04]  /*00f0*/  REDG.E.ADD.F64.RN.STRONG.GPU desc[UR4][R6.64], R4 ;  /* 0x00000004060079a6 */ /* 0x0013e8000c12ff04 */
.L_x_11:
[----:B0-----:R-:W-:Y:S05]  /*0100*/  BSYNC.RECONVERGENT B0 ;  /* 0x0000000000007941 */ /* 0x001fea0003800200 */
.L_x_10:
[----:B------:R-:W-:Y:S01]  /*0110*/  BAR.SYNC.DEFER_BLOCKING 0x0 ;  /* 0x0000000000007b1d */ /* 0x000fe20000010000 */
[----:B------:R-:W-:-:S05]  /*0120*/  ISETP.NE.AND P0, PT, R9, RZ, PT ;  /* 0x000000ff0900720c */ /* 0x000fca0003f05270 */
[----:B------:R-:W-:Y:S08]  /*0130*/  BSSY.RECONVERGENT B0, `(.L_x_12) ;  /* 0x0000018000007945 */ /* 0x000ff00003800200 */
[----:B------:R-:W-:Y:S05]  /*0140*/  @P0 BRA `(.L_x_13) ;  /* 0x0000000000580947 */ /* 0x000fea0003800000 */
[----:B------:R-:W0:Y:S02]  /*0150*/  LDC.64 R2, c[0x0][0x388] ;  /* 0x0000e200ff027b82 */ /* 0x000e240000000a00 */
[----:B0-----:R-:W1:Y:S01]  /*0160*/  LDG.E.64 R2, desc[UR4][R2.64] ;  /* 0x0000000402027981 */ /* 0x001e62000c1e1b00 */
[----:B------:R-:W-:Y:S02]  /*0170*/  IMAD.MOV.U32 R8, RZ, RZ, 0x0 ;  /* 0x00000000ff087424 */ /* 0x000fe400078e00ff */
[----:B------:R-:W-:Y:S01]  /*0180*/  IMAD.MOV.U32 R9, RZ, RZ, 0x3fd80000 ;  /* 0x3fd80000ff097424 */ /* 0x000fe200078e00ff */
[----:B-1----:R-:W0:Y:S01]  /*0190*/  MUFU.RSQ64H R5, R3 ;  /* 0x0000000300057308 */ /* 0x002e220000001c00 */
[----:B------:R-:W-:-:S05]  /*01a0*/  VIADD R4, R3, 0xfcb00000 ;  /* 0xfcb0000003047836 */ /* 0x000fca0000000000 */
[----:B------:R-:W-:Y:S01]  /*01b0*/  ISETP.GE.U32.AND P0, PT, R4, 0x7ca00000, PT ;  /* 0x7ca000000400780c */ /* 0x000fe20003f06070 */
[----:B0-----:R-:W-:-:S08]  /*01c0*/  DMUL R6, R4, R4 ;  /* 0x0000000404067228 */ /* 0x001fd00000000000 */
[----:B------:R-:W-:-:S08]  /*01d0*/  DFMA R6, R2, -R6, 1 ;  /* 0x3ff000000206742b */ /* 0x000fd00000000806 */
[----:B------:R-:W-:Y:S02]  /*01e0*/  DFMA R8, R6, R8, 0.5 ;  /* 0x3fe000000608742b */ /* 0x000fe40000000008 */
[----:B------:R-:W-:-:S08]  /*01f0*/  DMUL R6, R4, R6 ;  /* 0x0000000604067228 */ /* 0x000fd00000000000 */
[----:B------:R-:W-:-:S08]  /*0200*/  DFMA R6, R8, R6, R4 ;  /* 0x000000060806722b */ /* 0x000fd00000000004 */
[----:B------:R-:W-:Y:S02]  /*0210*/  DMUL R8, R2, R6 ;  /* 0x0000000602087228 */ /* 0x000fe40000000000 */
[----:B------:R-:W-:Y:S01]  /*0220*/  IADD3 R15, PT, PT, R7, -0x100000, RZ ;  /* 0xfff00000070f7810 */ /* 0x000fe20007ffe0ff */
[----:B------:R-:W-:-:S05]  /*0230*/  IMAD.MOV.U32 R14, RZ, RZ, R6 ;  /* 0x000000ffff0e7224 */ /* 0x000fca00078e0006 */
[----:B------:R-:W-:-:S08]  /*0240*/  DFMA R10, R8, -R8, R2 ;  /* 0x80000008080a722b */ /* 0x000fd00000000002 */
[----:B------:R-:W-:Y:S01]  /*0250*/  DFMA R12, R10, R14, R8 ;  /* 0x0000000e0a0c722b */ /* 0x000fe20000000008 */
[----:B------:R-:W-:Y:S10]  /*0260*/  @!P0 BRA `(.L_x_14) ;  /* 0x0000000000088947 */ /* 0x000ff40003800000 */
[----:B------:R-:W-:-:S07]  /*0270*/  MOV R0, 0x290 ;  /* 0x0000029000007802 */ /* 0x000fce0000000f00 */
[----:B------:R-:W-:Y:S05]  /*0280*/  CALL.REL.NOINC `($__internal_1_$__cuda_sm20_dsqrt_rn_f64_mediumpath_v1) ;  /* 0x0000000000147944 */ /* 0x000fea0003c00000 */
.L_x_14:
[----:B------:R-:W0:Y:S02]  /*0290*/  LDC.64 R2, c[0x0][0x388] ;  /* 0x0000e200ff027b82 */ /* 0x000e240000000a00 */
[----:B0-----:R0:W-:Y:S02]  /*02a0*/  STG.E.64 desc[UR4][R2.64], R12 ;  /* 0x0000000c02007986 */ /* 0x0011e4000c101b04 */
.L_x_13:
[----:B------:R-:W-:Y:S05]  /*02b0*/  BSYNC.RECONVERGENT B0 ;  /* 0x0000000000007941 */ /* 0x000fea0003800200 */
.L_x_12:
[----:B------:R-:W-:Y:S06]  /*02c0*/  BAR.SYNC.DEFER_BLOCKING 0x0 ;  /* 0x0000000000007b1d */ /* 0x000fec0000010000 */
[----:B------:R-:W-:Y:S05]  /*02d0*/  EXIT ;  /* 0x000000000000794d */ /* 0x000fea0003800000 */
        .weak           $__internal_1_$__cuda_sm20_dsqrt_rn_f64_mediumpath_v1
        .type           $__internal_1_$__cuda_sm20_dsqrt_rn_f64_mediumpath_v1,@function
        .size           $__internal_1_$__cuda_sm20_dsqrt_rn_f64_mediumpath_v1,(.L_x_31 - $__internal_1_$__cuda_sm20_dsqrt_rn_f64_mediumpath_v1)
$__internal_1_$__cuda_sm20_dsqrt_rn_f64_mediumpath_v1:
[----:B------:R-:W-:Y:S01]  /*02e0*/  ISETP.GE.U32.AND P0, PT, R4, -0x3400000, PT ;  /* 0xfcc000000400780c */ /* 0x000fe20003f06070 */
[----:B------:R-:W-:-:S12]  /*02f0*/  IMAD.MOV.U32 R7, RZ, RZ, R15 ;  /* 0x000000ffff077224 */ /* 0x000fd800078e000f */
[----:B------:R-:W-:Y:S05]  /*0300*/  @!P0 BRA `(.L_x_15) ;  /* 0x0000000000208947 */ /* 0x000fea0003800000 */
[----:B------:R-:W-:-:S10]  /*0310*/  DFMA.RM R6, R10, R6, R8 ;  /* 0x000000060a06722b */ /* 0x000fd40000004008 */
[----:B------:R-:W-:-:S04]  /*0320*/  IADD3 R4, P0, PT, R6, 0x1, RZ ;  /* 0x0000000106047810 */ /* 0x000fc80007f1e0ff */
[----:B------:R-:W-:-:S06]  /*0330*/  IADD3.X R5, PT, PT, RZ, R7, RZ, P0, !PT ;  /* 0x00000007ff057210 */ /* 0x000fcc00007fe4ff */
[----:B------:R-:W-:-:S08]  /*0340*/  DFMA.RP R2, -R6, R4, R2 ;  /* 0x000000040602722b */ /* 0x000fd00000008102 */
[----:B------:R-:W-:-:S06]  /*0350*/  DSETP.GT.AND P0, PT, R2, RZ, PT ;  /* 0x000000ff0200722a */ /* 0x000fcc0003f04000 */
[----:B------:R-:W-:Y:S02]  /*0360*/  FSEL R4, R4, R6, P0 ;  /* 0x0000000604047208 */ /* 0x000fe40000000000 */
[----:B------:R-:W-:Y:S01]  /*0370*/  FSEL R5, R5, R7, P0 ;  /* 0x0000000705057208 */ /* 0x000fe20000000000 */
[----:B------:R-:W-:Y:S06]  /*0380*/  BRA `(.L_x_16) ;  /* 0x0000000000647947 */ /* 0x000fec0003800000 */
.L_x_15:
[----:B------:R-:W-:-:S14]  /*0390*/  DSETP.NE.AND P0, PT, R2, RZ, PT ;  /* 0x000000ff0200722a */ /* 0x000fdc0003f05000 */
[----:B------:R-:W-:Y:S05]  /*03a0*/  @!P0 BRA `(.L_x_17) ;  /* 0x0000000000588947 */ /* 0x000fea0003800000 */
[----:B------:R-:W-:-:S13]  /*03b0*/  ISETP.GE.AND P0, PT, R3, RZ, PT ;  /* 0x000000ff0300720c */ /* 0x000fda0003f06270 */
[----:B------:R-:W-:Y:S02]  /*03c0*/  @!P0 IMAD.MOV.U32 R4, RZ, RZ, 0x0 ;  /* 0x00000000ff048424 */ /* 0x000fe400078e00ff */
[----:B------:R-:W-:Y:S01]  /*03d0*/  @!P0 IMAD.MOV.U32 R5, RZ, RZ, -0x80000 ;  /* 0xfff80000ff058424 */ /* 0x000fe200078e00ff */
[----:B------:R-:W-:Y:S06]  /*03e0*/  @!P0 BRA `(.L_x_16) ;  /* 0x00000000004c8947 */ /* 0x000fec0003800000 */
[----:B------:R-:W-:-:S13]  /*03f0*/  ISETP.GT.AND P0, PT, R3, 0x7fefffff, PT ;  /* 0x7fefffff0300780c */ /* 0x000fda0003f04270 */
[----:B------:R-:W-:Y:S05]  /*0400*/  @P0 BRA `(.L_x_17) ;  /* 0x0000000000400947 */ /* 0x000fea0003800000 */
[----:B------:R-:W-:Y:S01]  /*0410*/  DMUL R2, R2, 8.11296384146066816958e+31 ;  /* 0x4690000002027828 */ /* 0x000fe20000000000 */
[----:B------:R-:W-:Y:S01]  /*0420*/  MOV R4, RZ ;  /* 0x000000ff00047202 */ /* 0x000fe20000000f00 */
[----:B------:R-:W-:Y:S02]  /*0430*/  IMAD.MOV.U32 R8, RZ, RZ, 0x0 ;  /* 0x00000000ff087424 */ /* 0x000fe400078e00ff */
[----:B------:R-:W-:Y:S02]  /*0440*/  IMAD.MOV.U32 R9, RZ, RZ, 0x3fd80000 ;  /* 0x3fd80000ff097424 */ /* 0x000fe400078e00ff */
[----:B------:R-:W0:Y:S02]  /*0450*/  MUFU.RSQ64H R5, R3 ;  /* 0x0000000300057308 */ /* 0x000e240000001c00 */
[----:B0-----:R-:W-:-:S08]  /*0460*/  DMUL R6, R4, R4 ;  /* 0x0000000404067228 */ /* 0x001fd00000000000 */
[----:B------:R-:W-:-:S08]  /*0470*/  DFMA R6, R2, -R6, 1 ;  /* 0x3ff000000206742b */ /* 0x000fd00000000806 */
[----:B------:R-:W-:Y:S02]  /*0480*/  DFMA R8, R6, R8, 0.5 ;  /* 0x3fe000000608742b */ /* 0x000fe40000000008 */
[----:B------:R-:W-:-:S08]  /*0490*/  DMUL R6, R4, R6 ;  /* 0x0000000604067228 */ /* 0x000fd00000000000 */
[----:B------:R-:W-:-:S08]  /*04a0*/  DFMA R6, R8, R6, R4 ;  /* 0x000000060806722b */ /* 0x000fd00000000004 */
[----:B------:R-:W-:Y:S02]  /*04b0*/  DMUL R4, R2, R6 ;  /* 0x0000000602047228 */ /* 0x000fe40000000000 */
[----:B------:R-:W-:-:S06]  /*04c0*/  IADD3 R7, PT, PT, R7, -0x100000, RZ ;  /* 0xfff0000007077810 */ /* 0x000fcc0007ffe0ff */
[----:B------:R-:W-:-:S08]  /*04d0*/  DFMA R8, R4, -R4, R2 ;  /* 0x800000040408722b */ /* 0x000fd00000000002 */
[----:B------:R-:W-:-:S10]  /*04e0*/  DFMA R4, R6, R8, R4 ;  /* 0x000000080604722b */ /* 0x000fd40000000004 */
[----:B------:R-:W-:Y:S01]  /*04f0*/  VIADD R5, R5, 0xfcb00000 ;  /* 0xfcb0000005057836 */ /* 0x000fe20000000000 */
[----:B------:R-:W-:Y:S06]  /*0500*/  BRA `(.L_x_16) ;  /* 0x0000000000047947 */ /* 0x000fec0003800000 */
.L_x_17:
[----:B------:R-:W-:-:S11]  /*0510*/  DADD R4, R2, R2 ;  /* 0x0000000002047229 */ /* 0x000fd60000000002 */
.L_x_16:
[----:B------:R-:W-:Y:S01]  /*0520*/  IMAD.MOV.U32 R2, RZ, RZ, R0 ;  /* 0x000000ffff027224 */ /* 0x000fe200078e0000 */
[----:B------:R-:W-:Y:S01]  /*0530*/  MOV R3, 0x0 ;  /* 0x0000000000037802 */ /* 0x000fe20000000f00 */
[----:B------:R-:W-:Y:S01]  /*0540*/  IMAD.MOV.U32 R12, RZ, RZ, R4 ;  /* 0x000000ffff0c7224 */ /* 0x000fe200078e0004 */
[----:B------:R-:W-:Y:S02]  /*0550*/  MOV R13, R5 ;  /* 0x00000005000d7202 */ /* 0x000fe40000000f00 */
[----:B------:R-:W-:Y:S05]  /*0560*/  RET.REL.NODEC R2 `(_Z11vecNorm_GPUPdS_i) ;  /* 0xfffffff802a47950 */ /* 0x000fea0003c3ffff */
.L_x_18:
        /* <DEDUP_REMOVED lines=9> */
.L_x_31:


//--------------------- .text._Z13matMulVec_GPUPdS_S_i --------------------------
	.section	.text._Z13matMulVec_GPUPdS_S_i,"ax",@progbits
	.align	128
        .global         _Z13matMulVec_GPUPdS_S_i
        .type           _Z13matMulVec_GPUPdS_S_i,@function
        .size           _Z13matMulVec_GPUPdS_S_i,(.L_x_34 - _Z13matMulVec_GPUPdS_S_i)
        .other          _Z13matMulVec_GPUPdS_S_i,@"STO_CUDA_ENTRY STV_DEFAULT"
_Z13matMulVec_GPUPdS_S_i:
.text._Z13matMulVec_GPUPdS_S_i:
[----:B------:R-:W-:Y:S01]  /*0000*/  LDC R1, c[0x0][0x37c] ;  /* 0x0000df00ff017b82 */ /* 0x000fe20000000800 */
[----:B------:R-:W0:Y:S07]  /*0010*/  S2R R5, SR_TID.X ;  /* 0x0000000000057919 */ /* 0x000e2e0000002100 */
[----:B------:R-:W0:Y:S01]  /*0020*/  S2UR UR4, SR_CTAID.X ;  /* 0x00000000000479c3 */ /* 0x000e220000002500 */
[----:B------:R-:W1:Y:S01]  /*0030*/  LDCU UR16, c[0x0][0x398] ;  /* 0x00007300ff1077ac */ /* 0x000e620008000800 */
[----:B------:R-:W-:Y:S01]  /*0040*/  BSSY.RECONVERGENT B0, `(.L_x_19) ;  /* 0x00000a8000007945 */ /* 0x000fe20003800200 */
[----:B------:R-:W2:Y:S05]  /*0050*/  LDCU.64 UR14, c[0x0][0x358] ;  /* 0x00006b00ff0e77ac */ /* 0x000eaa0008000a00 */
[----:B------:R-:W0:Y:S08]  /*0060*/  LDC R0, c[0x0][0x360] ;  /* 0x0000d800ff007b82 */ /* 0x000e300000000800 */
[----:B------:R-:W3:Y:S01]  /*0070*/  LDC.64 R2, c[0x0][0x390] ;  /* 0x0000e400ff027b82 */ /* 0x000ee20000000a00 */
[----:B0-----:R-:W-:-:S05]  /*0080*/  IMAD R0, R0, UR4, R5 ;  /* 0x0000000400007c24 */ /* 0x001fca000f8e0205 */
[C---:B-1----:R-:W-:Y:S01]  /*0090*/  ISETP.GE.AND P0, PT, R0.reuse, UR16, PT ;  /* 0x0000001000007c0c */ /* 0x042fe2000bf06270 */
[----:B---3--:R-:W-:-:S12]  /*00a0*/  IMAD.WIDE R2, R0, 0x8, R2 ;  /* 0x0000000800027825 */ /* 0x008fd800078e0202 */
[----:B--2---:R-:W-:Y:S05]  /*00b0*/  @P0 BRA `(.L_x_20) ;  /* 0x0000000800800947 */ /* 0x004fea0003800000 */
[----:B------:R-:W-:Y:S01]  /*00c0*/  UISETP.GE.AND UP0, UPT, UR16, 0x1, UPT ;  /* 0x000000011000788c */ /* 0x000fe2000bf06270 */
[----:B------:R-:W-:-:S08]  /*00d0*/  CS2R R20, SRZ ;  /* 0x0000000000147805 */ /* 0x000fd0000001ff00 */
[----:B------:R-:W-:Y:S05]  /*00e0*/  BRA.U !UP0, `(.L_x_21) ;  /* 0x0000000908707547 */ /* 0x000fea000b800000 */
[----:B------:R-:W-:Y:S01]  /*00f0*/  UISETP.GE.U32.AND UP1, UPT, UR16, 0x10, UPT ;  /* 0x000000101000788c */ /* 0x000fe2000bf26070 */
[----:B------:R-:W-:Y:S01]  /*0100*/  HFMA2 R25, -RZ, RZ, 0, 0 ;  /* 0x00000000ff197431 */ /* 0x000fe200000001ff */
[----:B------:R-:W-:Y:S02]  /*0110*/  ULOP3.LUT UR12, UR16, 0xf, URZ, 0xc0, !UPT ;  /* 0x0000000f100c7892 */ /* 0x000fe4000f8ec0ff */
[----:B------:R-:W-:Y:S01]  /*0120*/  IMAD R24, R0, UR16, RZ ;  /* 0x0000001000187c24 */ /* 0x000fe2000f8e02ff */
[----:B------:R-:W-:Y:S01]  /*0130*/  CS2R R20, SRZ ;  /* 0x0000000000147805 */ /* 0x000fe2000001ff00 */
[----:B------:R-:W-:-:S03]  /*0140*/  UISETP.NE.AND UP0, UPT, UR12, URZ, UPT ;  /* 0x000000ff0c00728c */ /* 0x000fc6000bf05270 */
[----:B------:R-:W-:Y:S08]  /*0150*/  BRA.U !UP1, `(.L_x_22) ;  /* 0x00000005091c7547 */ /* 0x000ff0000b800000 */
[----:B------:R-:W0:Y:S01]  /*0160*/  LDCU.128 UR8, c[0x0][0x380] ;  /* 0x00007000ff0877ac */ /* 0x000e220008000c00 */
[----:B------:R-:W-:Y:S01]  /*0170*/  IMAD.MOV.U32 R26, RZ, RZ, R24 ;  /* 0x000000ffff1a7224 */ /* 0x000fe200078e0018 */
[----:B------:R-:W-:Y:S01]  /*0180*/  CS2R R20, SRZ ;  /* 0x0000000000147805 */ /* 0x000fe2000001ff00 */
[----:B------:R-:W-:-:S06]  /*0190*/  ULOP3.LUT UR13, UR16, 0x7ffffff0, URZ, 0xc0, !UPT ;  /* 0x7ffffff0100d7892 */ /* 0x000fcc000f8ec0ff */
[----:B------:R-:W-:Y:S01]  /*01a0*/  MOV R25, UR13 ;  /* 0x0000000d00197c02 */ /* 0x000fe20008000f00 */
[----:B0-----:R-:W-:Y:S02]  /*01b0*/  UIADD3 UR4, UP2, UPT, UR10, 0x40, URZ ;  /* 0x000000400a047890 */ /* 0x001fe4000ff5e0ff */
[----:B------:R-:W-:Y:S02]  /*01c0*/  UIADD3 UR6, UP1, UPT, UR8, 0x40, URZ ;  /* 0x0000004008067890 */ /* 0x000fe4000ff3e0ff */
[----:B------:R-:W-:Y:S02]  /*01d0*/  UIADD3.X UR5, UPT, UPT, URZ, UR11, URZ, UP2, !UPT ;  /* 0x0000000bff057290 */ /* 0x000fe400097fe4ff */
[----:B------:R-:W-:Y:S01]  /*01e0*/  IMAD.U32 R8, RZ, RZ, UR4 ;  /* 0x00000004ff087e24 */ /* 0x000fe2000f8e00ff */
[----:B------:R-:W-:Y:S02]  /*01f0*/  UIADD3 UR8, UPT, UPT, -UR13, URZ, URZ ;  /* 0x000000ff0d087290 */ /* 0x000fe4000fffe1ff */
[----:B------:R-:W-:Y:S01]  /*0200*/  UIADD3.X UR7, UPT, UPT, URZ, UR9, URZ, UP1, !UPT ;  /* 0x00000009ff077290 */ /* 0x000fe20008ffe4ff */
[----:B------:R-:W-:-:S11]  /*0210*/  MOV R9, UR5 ;  /* 0x0000000500097c02 */ /* 0x000fd60008000f00 */
.L_x_23:
[----:B------:R-:W-:Y:S01]  /*0220*/  MOV R29, UR7 ;  /* 0x00000007001d7c02 */ /* 0x000fe20008000f00 */
[----:B------:R-:W-:Y:S01]  /*0230*/  IMAD.U32 R28, RZ, RZ, UR6 ;  /* 0x00000006ff1c7e24 */ /* 0x000fe2000f8e00ff */
[----:B------:R-:W-:Y:S01]  /*0240*/  MOV R5, R9 ;  /* 0x0000000900057202 */ /* 0x000fe20000000f00 */
[----:B------:R-:W-:Y:S02]  /*0250*/  IMAD.MOV.U32 R4, RZ, RZ, R8 ;  /* 0x000000ffff047224 */ /* 0x000fe400078e0008 */
[----:B------:R-:W-:-:S03]  /*0260*/  IMAD.WIDE R28, R26, 0x8, R28 ;  /* 0x000000081a1c7825 */ /* 0x000fc600078e021c */
[----:B------:R-:W2:Y:S04]  /*0270*/  LDG.E.64 R8, desc[UR14][R4.64+-0x40] ;  /* 0xffffc00e04087981 */ /* 0x000ea8000c1e1b00 */
[----:B------:R-:W2:Y:S04]  /*0280*/  LDG.E.64 R6, desc[UR14][R28.64+-0x40] ;  /* 0xffffc00e1c067981 */ /* 0x000ea8000c1e1b00 */
[----:B------:R-:W3:Y:S04]  /*0290*/  LDG.E.64 R10, desc[UR14][R4.64+-0x38] ;  /* 0xffffc80e040a7981 */ /* 0x000ee8000c1e1b00 */
[----:B------:R-:W3:Y:S04]  /*02a0*/  LDG.E.64 R12, desc[UR14][R28.64+-0x38] ;  /* 0xffffc80e1c0c7981 */ /* 0x000ee8000c1e1b00 */
[----:B------:R-:W4:Y:S04]  /*02b0*/  LDG.E.64 R14, desc[UR14][R4.64+-0x30] ;  /* 0xffffd00e040e7981 */ /* 0x000f28000c1e1b00 */
[----:B------:R-:W4:Y:S04]  /*02c0*/  LDG.E.64 R16, desc[UR14][R28.64+-0x30] ;  /* 0xffffd00e1c107981 */ /* 0x000f28000c1e1b00 */
[----:B------:R-:W5:Y:S04]  /*02d0*/  LDG.E.64 R18, desc[UR14][R28.64+0x30] ;  /* 0x0000300e1c127981 */ /* 0x000f68000c1e1b00 */
[----:B------:R-:W5:Y:S01]  /*02e0*/  LDG.E.64 R22, desc[UR14][R4.64+0x38] ;  /* 0x0000380e04167981 */ /* 0x000f62000c1e1b00 */
[----:B--2---:R-:W-:-:S03]  /*02f0*/  DFMA R20, R6, R8, R20 ;  /* 0x000000080614722b */ /* 0x004fc60000000014 */
[----:B------:R-:W2:Y:S04]  /*0300*/  LDG.E.64 R6, desc[UR14][R4.64+-0x28] ;  /* 0xffffd80e04067981 */ /* 0x000ea8000c1e1b00 */
[----:B------:R-:W2:Y:S01]  /*0310*/  LDG.E.64 R8, desc[UR14][R28.64+-0x28] ;  /* 0xffffd80e1c087981 */ /* 0x000ea2000c1e1b00 */
[----:B---3--:R-:W-:-:S03]  /*0320*/  DFMA R20, R12, R10, R20 ;  /* 0x0000000a0c14722b */ /* 0x008fc60000000014 */
[----:B------:R-:W3:Y:S04]  /*0330*/  LDG.E.64 R10, desc[UR14][R4.64+-0x20] ;  /* 0xffffe00e040a7981 */ /* 0x000ee8000c1e1b00 */
[----:B------:R-:W3:Y:S01]  /*0340*/  LDG.E.64 R12, desc[UR14][R28.64+-0x20] ;  /* 0xffffe00e1c0c7981 */ /* 0x000ee2000c1e1b00 */
[----:B----4-:R-:W-:-:S03]  /*0350*/  DFMA R20, R16, R14, R20 ;  /* 0x0000000e1014722b */ /* 0x010fc60000000014 */
[----:B------:R-:W4:Y:S04]  /*0360*/  LDG.E.64 R14, desc[UR14][R4.64+-0x18] ;  /* 0xffffe80e040e7981 */ /* 0x000f28000c1e1b00 */
[----:B------:R-:W4:Y:S01]  /*0370*/  LDG.E.64 R16, desc[UR14][R28.64+-0x18] ;  /* 0xffffe80e1c107981 */ /* 0x000f22000c1e1b00 */
        /* <DEDUP_REMOVED lines=25> */
[----:B------:R-:W5:Y:S04]  /*0510*/  LDG.E.64 R16, desc[UR14][R4.64+0x30] ;  /* 0x0000300e04107981 */ /* 0x000f68000c1e1b00 */
[----:B------:R-:W4:Y:S01]  /*0520*/  LDG.E.64 R20, desc[UR14][R28.64+0x38] ;  /* 0x0000380e1c147981 */ /* 0x000f22000c1e1b00 */
[----:B------:R-:W-:-:S04]  /*0530*/  UIADD3 UR8, UPT, UPT, UR8, 0x10, URZ ;  /* 0x0000001008087890 */ /* 0x000fc8000fffe0ff */
[----:B------:R-:W-:Y:S01]  /*0540*/  UISETP.NE.AND UP1, UPT, UR8, URZ, UPT ;  /* 0x000000ff0800728c */ /* 0x000fe2000bf25270 */
[----:B------:R-:W-:Y:S01]  /*0550*/  VIADD R26, R26, 0x10 ;  /* 0x000000101a1a7836 */ /* 0x000fe20000000000 */
[----:B--2---:R-:W-:-:S08]  /*0560*/  DFMA R6, R8, R6, R14 ;  /* 0x000000060806722b */ /* 0x004fd0000000000e */
[----:B---3--:R-:W-:Y:S01]  /*0570*/  DFMA R6, R12, R10, R6 ;  /* 0x0000000a0c06722b */ /* 0x008fe20000000006 */
[----:B------:R-:W-:-:S07]  /*0580*/  IADD3 R8, P1, PT, R4, 0x80, RZ ;  /* 0x0000008004087810 */ /* 0x000fce0007f3e0ff */
[----:B-----5:R-:W-:Y:S01]  /*0590*/  DFMA R6, R18, R16, R6 ;  /* 0x000000101206722b */ /* 0x020fe20000000006 */
[----:B------:R-:W-:-:S07]  /*05a0*/  IADD3.X R9, PT, PT, RZ, R5, RZ, P1, !PT ;  /* 0x00000005ff097210 */ /* 0x000fce0000ffe4ff */
[----:B----4-:R-:W-:Y:S01]  /*05b0*/  DFMA R20, R20, R22, R6 ;  /* 0x000000161414722b */ /* 0x010fe20000000006 */
[----:B------:R-:W-:Y:S10]  /*05c0*/  BRA.U UP1, `(.L_x_23) ;  /* 0xfffffffd01147547 */ /* 0x000ff4000b83ffff */
.L_x_22:
[----:B------:R-:W-:Y:S05]  /*05d0*/  BRA.U !UP0, `(.L_x_21) ;  /* 0x0000000508347547 */ /* 0x000fea000b800000 */
[----:B------:R-:W-:Y:S02]  /*05e0*/  UISETP.GE.U32.AND UP0, UPT, UR12, 0x8, UPT ;  /* 0x000000080c00788c */ /* 0x000fe4000bf06070 */
[----:B------:R-:W-:-:S04]  /*05f0*/  ULOP3.LUT UR5, UR16, 0x7, URZ, 0xc0, !UPT ;  /* 0x0000000710057892 */ /* 0x000fc8000f8ec0ff */
[----:B------:R-:W-:-:S03]  /*0600*/  UISETP.NE.AND UP1, UPT, UR5, URZ, UPT ;  /* 0x000000ff0500728c */ /* 0x000fc6000bf25270 */
[----:B------:R-:W-:Y:S08]  /*0610*/  BRA.U !UP0, `(.L_x_24) ;  /* 0x0000000108787547 */ /* 0x000ff0000b800000 */
[----:B------:R-:W0:Y:S01]  /*0620*/  LDC.64 R6, c[0x0][0x380] ;  /* 0x0000e000ff067b82 */ /* 0x000e220000000a00 */
[----:B------:R-:W-:-:S07]  /*0630*/  IADD3 R9, PT, PT, R24, R25, RZ ;  /* 0x0000001918097210 */ /* 0x000fce0007ffe0ff */
[----:B------:R-:W1:Y:S01]  /*0640*/  LDC.64 R4, c[0x0][0x388] ;  /* 0x0000e200ff047b82 */ /* 0x000e620000000a00 */
[----:B0-----:R-:W-:-:S05]  /*0650*/  IMAD.WIDE R6, R9, 0x8, R6 ;  /* 0x0000000809067825 */ /* 0x001fca00078e0206 */
[----:B------:R-:W2:Y:S01]  /*0660*/  LDG.E.64 R16, desc[UR14][R6.64] ;  /* 0x0000000e06107981 */ /* 0x000ea2000c1e1b00 */
[----:B-1----:R-:W-:-:S03]  /*0670*/  IMAD.WIDE.U32 R4, R25, 0x8, R4 ;  /* 0x0000000819047825 */ /* 0x002fc600078e0004 */
[----:B------:R-:W3:Y:S04]  /*0680*/  LDG.E.64 R8, desc[UR14][R6.64+0x8] ;  /* 0x0000080e06087981 */ /* 0x000ee8000c1e1b00 */
[----:B------:R-:W2:Y:S04]  /*0690*/  LDG.E.64 R18, desc[UR14][R4.64] ;  /* 0x0000000e04127981 */ /* 0x000ea8000c1e1b00 */
        /* <DEDUP_REMOVED lines=17> */
[----:B---3--:R-:W-:-:S08]  /*07b0*/  DFMA R8, R8, R10, R20 ;  /* 0x0000000a0808722b */ /* 0x008fd00000000014 */
[----:B----4-:R-:W-:Y:S01]  /*07c0*/  DFMA R8, R12, R14, R8 ;  /* 0x0000000e0c08722b */ /* 0x010fe20000000008 */
[----:B------:R-:W-:-:S07]  /*07d0*/  IADD3 R25, PT, PT, R25, 0x8, RZ ;  /* 0x0000000819197810 */ /* 0x000fce0007ffe0ff */
[----:B--2---:R-:W-:-:S08]  /*07e0*/  DFMA R8, R16, R18, R8 ;  /* 0x000000121008722b */ /* 0x004fd00000000008 */
[----:B-----5:R-:W-:-:S11]  /*07f0*/  DFMA R20, R22, R26, R8 ;  /* 0x0000001a1614722b */ /* 0x020fd60000000008 */
.L_x_24:
[----:B------:R-:W-:Y:S05]  /*0800*/  BRA.U !UP1, `(.L_x_21) ;  /* 0x0000000109a87547 */ /* 0x000fea000b800000 */
[----:B------:R-:W-:Y:S02]  /*0810*/  UISETP.GE.U32.AND UP0, UPT, UR5, 0x4, UPT ;  /* 0x000000040500788c */ /* 0x000fe4000bf06070 */
[----:B------:R-:W-:-:S04]  /*0820*/  ULOP3.LUT UR4, UR16, 0x3, URZ, 0xc0, !UPT ;  /* 0x0000000310047892 */ /* 0x000fc8000f8ec0ff */
[----:B------:R-:W-:-:S03]  /*0830*/  UISETP.NE.AND UP1, UPT, UR4, URZ, UPT ;  /* 0x000000ff0400728c */ /* 0x000fc6000bf25270 */
[----:B------:R-:W-:Y:S08]  /*0840*/  BRA.U !UP0, `(.L_x_25) ;  /* 0x0000000108487547 */ /* 0x000ff0000b800000 */
[----:B------:R-:W0:Y:S01]  /*0850*/  LDC.64 R4, c[0x0][0x380] ;  /* 0x0000e000ff047b82 */ /* 0x000e220000000a00 */
[----:B------:R-:W-:-:S07]  /*0860*/  IMAD.IADD R23, R24, 0x1, R25 ;  /* 0x0000000118177824 */ /* 0x000fce00078e0219 */
        /* <DEDUP_REMOVED lines=11> */
[----:B------:R-:W-:Y:S01]  /*0920*/  IADD3 R25, PT, PT, R25, 0x4, RZ ;  /* 0x0000000419197810 */ /* 0x000fe20007ffe0ff */
[----:B--2---:R-:W-:-:S08]  /*0930*/  DFMA R4, R4, R6, R20 ;  /* 0x000000060404722b */ /* 0x004fd00000000014 */
[----:B---3--:R-:W-:-:S08]  /*0940*/  DFMA R4, R8, R10, R4 ;  /* 0x0000000a0804722b */ /* 0x008fd00000000004 */
[----:B----4-:R-:W-:-:S08]  /*0950*/  DFMA R4, R12, R14, R4 ;  /* 0x0000000e0c04722b */ /* 0x010fd00000000004 */
[----:B-----5:R-:W-:-:S11]  /*0960*/  DFMA R20, R16, R18, R4 ;  /* 0x000000121014722b */ /* 0x020fd60000000004 */
.L_x_25:
[----:B------:R-:W-:Y:S05]  /*0970*/  BRA.U !UP1, `(.L_x_21) ;  /* 0x00000001094c7547 */ /* 0x000fea000b800000 */
[----:B------:R-:W0:Y:S01]  /*0980*/  LDC.64 R6, c[0x0][0x388] ;  /* 0x0000e200ff067b82 */ /* 0x000e220000000a00 */
[----:B------:R-:W-:-:S07]  /*0990*/  UIADD3 UR4, UPT, UPT, -UR4, URZ, URZ ;  /* 0x000000ff04047290 */ /* 0x000fce000fffe1ff */
[----:B------:R-:W1:Y:S01]  /*09a0*/  LDC.64 R4, c[0x0][0x380] ;  /* 0x0000e000ff047b82 */ /* 0x000e620000000a00 */
[----:B0-----:R-:W-:Y:S01]  /*09b0*/  IMAD.WIDE.U32 R6, R25, 0x8, R6 ;  /* 0x0000000819067825 */ /* 0x001fe200078e0006 */
[----:B------:R-:W-:-:S03]  /*09c0*/  IADD3 R25, PT, PT, R24, R25, RZ ;  /* 0x0000001918197210 */ /* 0x000fc60007ffe0ff */
[----:B------:R-:W-:Y:S01]  /*09d0*/  IMAD.MOV.U32 R10, RZ, RZ, R6 ;  /* 0x000000ffff0a7224 */ /* 0x000fe200078e0006 */
[----:B------:R-:W-:-:S07]  /*09e0*/  MOV R11, R7 ;  /* 0x00000007000b7202 */ /* 0x000fce0000000f00 */
.L_x_26:
[----:B-1----:R-:W-:Y:S01]  /*09f0*/  IMAD.WIDE R6, R25, 0x8, R4 ;  /* 0x0000000819067825 */ /* 0x002fe200078e0204 */
[----:B------:R-:W-:-:S03]  /*0a00*/  MOV R8, R10 ;  /* 0x0000000a00087202 */ /* 0x000fc60000000f00 */
[----:B------:R-:W-:Y:S02]  /*0a10*/  IMAD.MOV.U32 R9, RZ, RZ, R11 ;  /* 0x000000ffff097224 */ /* 0x000fe400078e000b */
[----:B------:R-:W2:Y:S04]  /*0a20*/  LDG.E.64 R6, desc[UR14][R6.64] ;  /* 0x0000000e06067981 */ /* 0x000ea8000c1e1b00 */
[----:B------:R-:W2:Y:S01]  /*0a30*/  LDG.E.64 R8, desc[UR14][R8.64] ;  /* 0x0000000e08087981 */ /* 0x000ea2000c1e1b00 */
[----:B------:R-:W-:Y:S01]  /*0a40*/  UIADD3 UR4, UPT, UPT, UR4, 0x1, URZ ;  /* 0x0000000104047890 */ /* 0x000fe2000fffe0ff */
[----:B------:R-:W-:Y:S02]  /*0a50*/  IADD3 R10, P1, PT, R10, 0x8, RZ ;  /* 0x000000080a0a7810 */ /* 0x000fe40007f3e0ff */
[----:B------:R-:W-:Y:S01]  /*0a60*/  IADD3 R25, PT, PT, R25, 0x1, RZ ;  /* 0x0000000119197810 */ /* 0x000fe20007ffe0ff */
[----:B------:R-:W-:Y:S01]  /*0a70*/  UISETP.NE.AND UP0, UPT, UR4, URZ, UPT ;  /* 0x000000ff0400728c */ /* 0x000fe2000bf05270 */
[----:B------:R-:W-:Y:S01]  /*0a80*/  IADD3.X R11, PT, PT, RZ, R11, RZ, P1, !PT ;  /* 0x0000000bff0b7210 */ /* 0x000fe20000ffe4ff */
[----:B--2---:R-:W-:-:S07]  /*0a90*/  DFMA R20, R6, R8, R20 ;  /* 0x000000080614722b */ /* 0x004fce0000000014 */
[----:B------:R-:W-:Y:S05]  /*0aa0*/  BRA.U UP0, `(.L_x_26) ;  /* 0xfffffffd00d07547 */ /* 0x000fea000b83ffff */
.L_x_21:
[----:B------:R0:W-:Y:S02]  /*0ab0*/  STG.E.64 desc[UR14][R2.64], R20 ;  /* 0x0000001402007986 */ /* 0x0001e4000c101b0e */
.L_x_20:
[----:B------:R-:W-:Y:S05]  /*0ac0*/  BSYNC.RECONVERGENT B0 ;  /* 0x0000000000007941 */ /* 0x000fea0003800200 */
.L_x_19:
[----:B------:R-:W-:Y:S06]  /*0ad0*/  BAR.SYNC.DEFER_BLOCKING 0x0 ;  /* 0x0000000000007b1d */ /* 0x000fec0000010000 */
[----:B------:R-:W-:Y:S04]  /*0ae0*/  BSSY.RECONVERGENT B0, `(.L_x_27) ;  /* 0x0000006000007945 */ /* 0x000fe80003800200 */
[----:B------:R-:W-:Y:S05]  /*0af0*/  @P0 BRA `(.L_x_28) ;  /* 0x0000000000100947 */ /* 0x000fea0003800000 */
[----:B0-----:R-:W2:Y:S01]  /*0b00*/  LDG.E.64 R2, desc[UR14][R2.64] ;  /* 0x0000000e02027981 */ /* 0x001ea2000c1e1b00 */
[----:B------:R-:W0:Y:S02]  /*0b10*/  LDC.64 R4, c[0x0][0x388] ;  /* 0x0000e200ff047b82 */ /* 0x000e240000000a00 */
[----:B0-----:R-:W-:-:S05]  /*0b20*/  IMAD.WIDE R4, R0, 0x8, R4 ;  /* 0x0000000800047825 */ /* 0x001fca00078e0204 */
[----:B--2---:R1:W-:Y:S02]  /*0b30*/  STG.E.64 desc[UR14][R4.64], R2 ;  /* 0x0000000204007986 */ /* 0x0043e4000c101b0e */
.L_x_28:
[----:B------:R-:W-:Y:S05]  /*0b40*/  BSYNC.RECONVERGENT B0 ;  /* 0x0000000000007941 */ /* 0x000fea0003800200 */
.L_x_27:
[----:B------:R-:W-:Y:S06]  /*0b50*/  BAR.SYNC.DEFER_BLOCKING 0x0 ;  /* 0x0000000000007b1d */ /* 0x000fec0000010000 */
[----:B------:R-:W-:Y:S05]  /*0b60*/  EXIT ;  /* 0x000000000000794d */ /* 0x000fea0003800000 */
.L_x_29:
        /* <DEDUP_REMOVED lines=9> */
.L_x_34:


//--------------------- .nv.shared.reserved.0     --------------------------
	.section	.nv.shared.reserved.0,"aw",@nobits
	.weak		__nv_reservedSMEM_offset_0_alias
	.size		__nv_reservedSMEM_offset_0_alias, 0, 64
	.other		__nv_reservedSMEM_offset_0_alias,@"STO_CUDA_RESERVED_SHARED STV_DEFAULT"
__nv_reservedSMEM_offset_0_alias:
	.zero		0
	.zero		64


//--------------------- .nv.constant0._Z16vecNormalize_GPUPdS_i --------------------------
	.section	.nv.constant0._Z16vecNormalize_GPUPdS_i,"a",@progbits
	.sectionflags	@""
	.align	4
.nv.constant0._Z16vecNormalize_GPUPdS_i:
	.zero		916


//--------------------- .nv.constant0._Z11vecNorm_GPUPdS_i --------------------------
	.section	.nv.constant0._Z11vecNorm_GPUPdS_i,"a",@progbits
	.sectionflags	@""
	.align	4
.nv.constant0._Z11vecNorm_GPUPdS_i:
	.zero		916


//--------------------- .nv.constant0._Z13matMulVec_GPUPdS_S_i --------------------------
	.section	.nv.constant0._Z13matMulVec_GPUPdS_S_i,"a",@progbits
	.sectionflags	@""
	.align	4
.nv.constant0._Z13matMulVec_GPUPdS_S_i:
	.zero		924


//--------------------- SYMBOLS --------------------------

	.type		.nv.reservedSmem.offset0,@object
	.size		.nv.reservedSmem.offset0,0x4
